	.headerflags	@"EF_CUDA_TEXMODE_UNIFIED EF_CUDA_64BIT_ADDRESS EF_CUDA_ACCELERATORS EF_CUDA_SM90 EF_CUDA_VIRTUAL_SM(EF_CUDA_SM90)"
	.elftype	@"ET_EXEC"


//--------------------- .nv.info                  --------------------------
	.section	.nv.info,"",@"SHT_CUDA_INFO"
	.align	4


	//----- nvinfo : EIATTR_REGCOUNT
	.align		4
        /*0000*/ 	.byte	0x04, 0x2f
        /*0002*/ 	.short	(.L_2 - .L_1)
	.align		4
.L_1:
        /*0004*/ 	.word	index@(triton_red_fused_convolution_native_layer_norm_6)
        /*0008*/ 	.word	0x0000004e


	//----- nvinfo : EIATTR_MIN_STACK_SIZE
	.align		4
.L_2:
        /*000c*/ 	.byte	0x04, 0x12
        /*000e*/ 	.short	(.L_4 - .L_3)
	.align		4
.L_3:
        /*0010*/ 	.word	index@(triton_red_fused_convolution_native_layer_norm_6)
        /*0014*/ 	.word	0x00000000


	//----- nvinfo : EIATTR_FRAME_SIZE
	.align		4
.L_4:
        /*0018*/ 	.byte	0x04, 0x11
        /*001a*/ 	.short	(.L_6 - .L_5)
	.align		4
.L_5:
        /*001c*/ 	.word	index@(triton_red_fused_convolution_native_layer_norm_6)
        /*0020*/ 	.word	0x00000000


	//----- nvinfo : EIATTR_MIN_STACK_SIZE
	.align		4
.L_6:
        /*0024*/ 	.byte	0x04, 0x12
        /*0026*/ 	.short	(.L_8 - .L_7)
	.align		4
.L_7:
        /*0028*/ 	.word	index@(triton_red_fused_convolution_native_layer_norm_6)
        /*002c*/ 	.word	0x00000000
.L_8:


//--------------------- .nv.info.triton_red_fused_convolution_native_layer_norm_6 --------------------------
	.section	.nv.info.triton_red_fused_convolution_native_layer_norm_6,"",@"SHT_CUDA_INFO"
	.sectionflags	@""
	.align	4


	//----- nvinfo : EIATTR_CUDA_API_VERSION
	.align		4
        /*0000*/ 	.byte	0x04, 0x37
        /*0002*/ 	.short	(.L_10 - .L_9)
.L_9:
        /*0004*/ 	.word	0x0000007c


	//----- nvinfo : EIATTR_KPARAM_INFO
	.align		4
.L_10:
        /*0008*/ 	.byte	0x04, 0x17
        /*000a*/ 	.short	(.L_12 - .L_11)
.L_11:
        /*000c*/ 	.word	0x00000000
        /*0010*/ 	.short	0x0008
        /*0012*/ 	.short	0x003c
        /*0014*/ 	.byte	0x00, 0xf0, 0x11, 0x00


	//----- nvinfo : EIATTR_KPARAM_INFO
	.align		4
.L_12:
        /*0018*/ 	.byte	0x04, 0x17
        /*001a*/ 	.short	(.L_14 - .L_13)
.L_13:
        /*001c*/ 	.word	0x00000000
        /*0020*/ 	.short	0x0007
        /*0022*/ 	.short	0x0038
        /*0024*/ 	.byte	0x00, 0xf0, 0x11, 0x00


	//----- nvinfo : EIATTR_KPARAM_INFO
	.align		4
.L_14:
        /*0028*/ 	.byte	0x04, 0x17
        /*002a*/ 	.short	(.L_16 - .L_15)
.L_15:
        /*002c*/ 	.word	0x00000000
        /*0030*/ 	.short	0x0006
        /*0032*/ 	.short	0x0030
        /*0034*/ 	.byte	0x00, 0xf4, 0x21, 0x00


	//----- nvinfo : EIATTR_KPARAM_INFO
	.align		4
.L_16:
        /*0038*/ 	.byte	0x04, 0x17
        /*003a*/ 	.short	(.L_18 - .L_17)
.L_17:
        /*003c*/ 	.word	0x00000000
        /*0040*/ 	.short	0x0005
        /*0042*/ 	.short	0x0028
        /*0044*/ 	.byte	0x00, 0xf4, 0x21, 0x00


	//----- nvinfo : EIATTR_KPARAM_INFO
	.align		4
.L_18:
        /*0048*/ 	.byte	0x04, 0x17
        /*004a*/ 	.short	(.L_20 - .L_19)
.L_19:
        /*004c*/ 	.word	0x00000000
        /*0050*/ 	.short	0x0004
        /*0052*/ 	.short	0x0020
        /*0054*/ 	.byte	0x00, 0xf4, 0x21, 0x00


	//----- nvinfo : EIATTR_KPARAM_INFO
	.align		4
.L_20:
        /*0058*/ 	.byte	0x04, 0x17
        /*005a*/ 	.short	(.L_22 - .L_21)
.L_21:
        /*005c*/ 	.word	0x00000000
        /*0060*/ 	.short	0x0003
        /*0062*/ 	.short	0x0018
        /*0064*/ 	.byte	0x00, 0xf4, 0x21, 0x00


	//----- nvinfo : EIATTR_KPARAM_INFO
	.align		4
.L_22:
        /*0068*/ 	.byte	0x04, 0x17
        /*006a*/ 	.short	(.L_24 - .L_23)
.L_23:
        /*006c*/ 	.word	0x00000000
        /*0070*/ 	.short	0x0002
        /*0072*/ 	.short	0x0010
        /*0074*/ 	.byte	0x00, 0xf4, 0x21, 0x00


	//----- nvinfo : EIATTR_KPARAM_INFO
	.align		4
.L_24:
        /*0078*/ 	.byte	0x04, 0x17
        /*007a*/ 	.short	(.L_26 - .L_25)
.L_25:
        /*007c*/ 	.word	0x00000000
        /*0080*/ 	.short	0x0001
        /*0082*/ 	.short	0x0008
        /*0084*/ 	.byte	0x00, 0xf4, 0x21, 0x00


	//----- nvinfo : EIATTR_KPARAM_INFO
	.align		4
.L_26:
        /*0088*/ 	.byte	0x04, 0x17
        /*008a*/ 	.short	(.L_28 - .L_27)
.L_27:
        /*008c*/ 	.word	0x00000000
        /*0090*/ 	.short	0x0000
        /*0092*/ 	.short	0x0000
        /*0094*/ 	.byte	0x00, 0xf4, 0x21, 0x00


	//----- nvinfo : EIATTR_SPARSE_MMA_MASK
	.align		4
.L_28:
        /*0098*/ 	.byte	0x03, 0x50
        /*009a*/ 	.short	0x0000


	//----- nvinfo : EIATTR_MAXREG_COUNT
	.align		4
        /*009c*/ 	.byte	0x03, 0x1b
        /*009e*/ 	.short	0x0080


	//----- nvinfo : EIATTR_COOP_GROUP_MASK_REGIDS
	.align		4
        /*00a0*/ 	.byte	0x04, 0x29
        /*00a2*/ 	.short	(.L_30 - .L_29)


	//   ....[0]....
.L_29:
        /*00a4*/ 	.word	0xffffffff


	//   ....[1]....
        /*00a8*/ 	.word	0xffffffff


	//   ....[2]....
        /*00ac*/ 	.word	0xffffffff


	//   ....[3]....
        /*00b0*/ 	.word	0xffffffff


	//   ....[4]....
        /*00b4*/ 	.word	0xffffffff


	//   ....[5]....
        /*00b8*/ 	.word	0xffffffff


	//   ....[6]....
        /*00bc*/ 	.word	0xffffffff


	//   ....[7]....
        /*00c0*/ 	.word	0xffffffff


	//   ....[8]....
        /*00c4*/ 	.word	0xffffffff


	//   ....[9]....
        /*00c8*/ 	.word	0xffffffff


	//   ....[10]....
        /*00cc*/ 	.word	0xffffffff


	//   ....[11]....
        /*00d0*/ 	.word	0xffffffff


	//   ....[12]....
        /*00d4*/ 	.word	0xffffffff


	//   ....[13]....
        /*00d8*/ 	.word	0xffffffff


	//   ....[14]....
        /*00dc*/ 	.word	0xffffffff


	//   ....[15]....
        /*00e0*/ 	.word	0xffffffff


	//   ....[16]....
        /*00e4*/ 	.word	0xffffffff


	//   ....[17]....
        /*00e8*/ 	.word	0xffffffff


	//   ....[18]....
        /*00ec*/ 	.word	0xffffffff


	//   ....[19]....
        /*00f0*/ 	.word	0xffffffff


	//   ....[20]....
        /*00f4*/ 	.word	0xffffffff


	//   ....[21]....
        /*00f8*/ 	.word	0xffffffff


	//   ....[22]....
        /*00fc*/ 	.word	0xffffffff


	//   ....[23]....
        /*0100*/ 	.word	0xffffffff


	//----- nvinfo : EIATTR_COOP_GROUP_INSTR_OFFSETS
	.align		4
.L_30:
        /*0104*/ 	.byte	0x04, 0x28
        /*0106*/ 	.short	(.L_32 - .L_31)


	//   ....[0]....
.L_31:
        /*0108*/ 	.word	0x00001090


	//   ....[1]....
        /*010c*/ 	.word	0x00001370


	//   ....[2]....
        /*0110*/ 	.word	0x000013e0


	//   ....[3]....
        /*0114*/ 	.word	0x00001640


	//   ....[4]....
        /*0118*/ 	.word	0x00001780


	//   ....[5]....
        /*011c*/ 	.word	0x000017d0


	//   ....[6]....
        /*0120*/ 	.word	0x00001810


	//   ....[7]....
        /*0124*/ 	.word	0x00001870


	//   ....[8]....
        /*0128*/ 	.word	0x000018b0


	//   ....[9]....
        /*012c*/ 	.word	0x00001900


	//   ....[10]....
        /*0130*/ 	.word	0x00001a10


	//   ....[11]....
        /*0134*/ 	.word	0x00001a80


	//   ....[12]....
        /*0138*/ 	.word	0x00001ac0


	//   ....[13]....
        /*013c*/ 	.word	0x00001b10


	//   ....[14]....
        /*0140*/ 	.word	0x00001b50


	//   ....[15]....
        /*0144*/ 	.word	0x00001b90


	//   ....[16]....
        /*0148*/ 	.word	0x00001c60


	//   ....[17]....
        /*014c*/ 	.word	0x00001cd0


	//   ....[18]....
        /*0150*/ 	.word	0x00001d10


	//   ....[19]....
        /*0154*/ 	.word	0x00001d90


	//   ....[20]....
        /*0158*/ 	.word	0x00001f10


	//   ....[21]....
        /*015c*/ 	.word	0x00001f50


	//   ....[22]....
        /*0160*/ 	.word	0x00001fb0


	//   ....[23]....
        /*0164*/ 	.word	0x00002060


	//----- nvinfo : EIATTR_EXIT_INSTR_OFFSETS
	.align		4
.L_32:
        /*0168*/ 	.byte	0x04, 0x1c
        /*016a*/ 	.short	(.L_34 - .L_33)


	//   ....[0]....
.L_33:
        /*016c*/ 	.word	0x00002a50


	//   ....[1]....
        /*0170*/ 	.word	0x00002a70


	//----- nvinfo : EIATTR_REQNTID
	.align		4
.L_34:
        /*0174*/ 	.byte	0x04, 0x10
        /*0176*/ 	.short	(.L_36 - .L_35)
.L_35:
        /*0178*/ 	.word	0x00000200
        /*017c*/ 	.word	0x00000001
        /*0180*/ 	.word	0x00000001


	//----- nvinfo : EIATTR_CBANK_PARAM_SIZE
	.align		4
.L_36:
        /*0184*/ 	.byte	0x03, 0x19
        /*0186*/ 	.short	0x0040


	//----- nvinfo : EIATTR_PARAM_CBANK
	.align		4
        /*0188*/ 	.byte	0x04, 0x0a
        /*018a*/ 	.short	(.L_38 - .L_37)
	.align		4
.L_37:
        /*018c*/ 	.word	index@(.nv.constant0.triton_red_fused_convolution_native_layer_norm_6)
        /*0190*/ 	.short	0x0210
        /*0192*/ 	.short	0x0040


	//----- nvinfo : EIATTR_SW_WAR
	.align		4
.L_38:
        /*0194*/ 	.byte	0x04, 0x36
        /*0196*/ 	.short	(.L_40 - .L_39)
.L_39:
        /*0198*/ 	.word	0x00000008
.L_40:


//--------------------- .nv.callgraph             --------------------------
	.section	.nv.callgraph,"",@"SHT_CUDA_CALLGRAPH"
	.align	4
	.sectionentsize	8
	.align		4
        /*0000*/ 	.word	0x00000000
	.align		4
        /*0004*/ 	.word	0xffffffff
	.align		4
        /*0008*/ 	.word	0x00000000
	.align		4
        /*000c*/ 	.word	0xfffffffe
	.align		4
        /*0010*/ 	.word	0x00000000
	.align		4
        /*0014*/ 	.word	0xfffffffd
	.align		4
        /*0018*/ 	.word	0x00000000
	.align		4
        /*001c*/ 	.word	0xfffffffc


//--------------------- .nv.constant4             --------------------------
	.section	.nv.constant4,"a",@progbits
	.align	8
	.align		8
.nv.constant4:
        /*0000*/ 	.dword	_$_str


//--------------------- .text.triton_red_fused_convolution_native_layer_norm_6 --------------------------
	.section	.text.triton_red_fused_convolution_native_layer_norm_6,"ax",@progbits
	.sectionflags	@"SHF_BARRIERS=1"
	.align	128
        .global         triton_red_fused_convolution_native_layer_norm_6
        .type           triton_red_fused_convolution_native_layer_norm_6,@function
        .size           triton_red_fused_convolution_native_layer_norm_6,(.L_x_3 - triton_red_fused_convolution_native_layer_norm_6)
        .other          triton_red_fused_convolution_native_layer_norm_6,@"STO_CUDA_ENTRY STV_DEFAULT"
triton_red_fused_convolution_native_layer_norm_6:
.text.triton_red_fused_convolution_native_layer_norm_6:
[----:B------:R-:W0:Y:S02]  /*0000*/  LDC R1, c[0x0][0x28] ;  /* 0x00000a00ff017b82 */ /* 0x000e240000000800 */
[----:B------:R-:W1:Y:S01]  /*0010*/  S2R R0, SR_CTAID.X ;  /* 0x0000000000007919 */ /* 0x000e620000002500 */
[----:B------:R-:W-:Y:S01]  /*0020*/  HFMA2.MMA R50, -RZ, RZ, 0, 0 ;  /* 0x00000000ff327435 */ /* 0x000fe200000001ff */
[----:B------:R-:W-:Y:S01]  /*0030*/  PLOP3.LUT P0, PT, PT, PT, PT, 0x80, 0x0 ;  /* 0x000000000000781c */ /* 0x000fe20003f0f070 */
[----:B------:R-:W-:Y:S01]  /*0040*/  HFMA2.MMA R52, -RZ, RZ, 0, 0 ;  /* 0x00000000ff347435 */ /* 0x000fe200000001ff */
[----:B------:R-:W2:Y:S01]  /*0050*/  S2R R20, SR_TID.X ;  /* 0x0000000000147919 */ /* 0x000ea20000002100 */
[----:B------:R-:W-:Y:S02]  /*0060*/  CS2R R44, SRZ ;  /* 0x00000000002c7805 */ /* 0x000fe4000001ff00 */
[----:B------:R-:W-:Y:S02]  /*0070*/  CS2R R30, SRZ ;  /* 0x00000000001e7805 */ /* 0x000fe4000001ff00 */
[----:B------:R-:W-:Y:S02]  /*0080*/  CS2R R46, SRZ ;  /* 0x00000000002e7805 */ /* 0x000fe4000001ff00 */
[----:B------:R-:W-:-:S02]  /*0090*/  CS2R R40, SRZ ;  /* 0x0000000000287805 */ /* 0x000fc4000001ff00 */
[----:B------:R-:W-:Y:S02]  /*00a0*/  CS2R R32, SRZ ;  /* 0x0000000000207805 */ /* 0x000fe4000001ff00 */
[----:B------:R-:W-:Y:S02]  /*00b0*/  CS2R R34, SRZ ;  /* 0x0000000000227805 */ /* 0x000fe4000001ff00 */
[----:B------:R-:W-:Y:S02]  /*00c0*/  CS2R R48, SRZ ;  /* 0x0000000000307805 */ /* 0x000fe4000001ff00 */
[----:B------:R-:W-:Y:S02]  /*00d0*/  CS2R R36, SRZ ;  /* 0x0000000000247805 */ /* 0x000fe4000001ff00 */
[----:B------:R-:W-:Y:S02]  /*00e0*/  CS2R R26, SRZ ;  /* 0x00000000001a7805 */ /* 0x000fe4000001ff00 */
[----:B------:R-:W-:-:S02]  /*00f0*/  CS2R R28, SRZ ;  /* 0x00000000001c7805 */ /* 0x000fc4000001ff00 */
[----:B------:R-:W-:Y:S02]  /*0100*/  CS2R R42, SRZ ;  /* 0x00000000002a7805 */ /* 0x000fe4000001ff00 */
[----:B------:R-:W-:Y:S01]  /*0110*/  MOV R39, RZ ;  /* 0x000000ff00277202 */ /* 0x000fe20000000f00 */
[----:B------:R-:W-:Y:S01]  /*0120*/  ULDC.64 UR6, c[0x0][0x208] ;  /* 0x0000820000067ab9 */ /* 0x000fe20000000a00 */
[----:B------:R-:W-:Y:S01]  /*0130*/  UMOV UR4, URZ ;  /* 0x0000003f00047c82 */ /* 0x000fe20008000000 */
[----:B------:R-:W-:Y:S01]  /*0140*/  ULDC.64 UR8, c[0x0][0x218] ;  /* 0x0000860000087ab9 */ /* 0x000fe20000000a00 */
[----:B-1----:R-:W-:-:S04]  /*0150*/  SHF.L.U32 R0, R0, 0x6, RZ ;  /* 0x0000000600007819 */ /* 0x002fc800000006ff */
[----:B--2---:R-:W-:Y:S02]  /*0160*/  LOP3.LUT R21, R0, 0x3f, R20, 0xf8, !PT ;  /* 0x0000003f00157812 */ /* 0x004fe400078ef814 */
[----:B------:R-:W-:Y:S02]  /*0170*/  SHF.R.U32.HI R23, RZ, 0x4, R20 ;  /* 0x00000004ff177819 */ /* 0x000fe40000011614 */
[----:B------:R-:W-:Y:S02]  /*0180*/  SHF.R.S32.HI R22, RZ, 0x1f, R21 ;  /* 0x0000001fff167819 */ /* 0x000fe40000011415 */
[----:B------:R-:W-:Y:S02]  /*0190*/  SGXT.U32 R23, R23, 0x5 ;  /* 0x000000051717781a */ /* 0x000fe40000000000 */
[----:B------:R-:W-:Y:S02]  /*01a0*/  LEA.HI R24, R22, R21, RZ, 0x4 ;  /* 0x0000001516187211 */ /* 0x000fe400078f20ff */
[----:B------:R-:W-:-:S02]  /*01b0*/  LOP3.LUT R18, R0, R23, RZ, 0xfc, !PT ;  /* 0x0000001700127212 */ /* 0x000fc400078efcff */
[----:B------:R-:W-:Y:S02]  /*01c0*/  SHF.R.S32.HI R24, RZ, 0x4, R24 ;  /* 0x00000004ff187819 */ /* 0x000fe40000011418 */
[----:B------:R-:W-:Y:S02]  /*01d0*/  LOP3.LUT R0, R0, 0x20, R23, 0xfe, !PT ;  /* 0x0000002000007812 */ /* 0x000fe400078efe17 */
[----:B------:R-:W-:Y:S02]  /*01e0*/  LEA.HI R2, R24, R24, RZ, 0x4 ;  /* 0x0000001818027211 */ /* 0x000fe400078f20ff */
[----:B------:R-:W-:Y:S02]  /*01f0*/  SHF.L.U32 R19, R20, 0x2, RZ ;  /* 0x0000000214137819 */ /* 0x000fe400000006ff */
[----:B------:R-:W-:Y:S02]  /*0200*/  LOP3.LUT R25, R2, 0xfffffff0, RZ, 0xc0, !PT ;  /* 0xfffffff002197812 */ /* 0x000fe400078ec0ff */
[----:B------:R-:W-:-:S02]  /*0210*/  ISETP.GE.AND P2, PT, R18, 0x400, PT ;  /* 0x000004001200780c */ /* 0x000fc40003f46270 */
[----:B------:R-:W-:Y:S02]  /*0220*/  ISETP.GE.AND P3, PT, R0, 0x400, PT ;  /* 0x000004000000780c */ /* 0x000fe40003f66270 */
[----:B------:R-:W-:Y:S02]  /*0230*/  LOP3.LUT R38, R20, 0x3f, RZ, 0xc0, !PT ;  /* 0x0000003f14267812 */ /* 0x000fe400078ec0ff */
[----:B------:R-:W-:Y:S02]  /*0240*/  LOP3.LUT R19, R19, 0x3c, RZ, 0xc0, !PT ;  /* 0x0000003c13137812 */ /* 0x000fe400078ec0ff */
[----:B------:R-:W-:-:S07]  /*0250*/  IADD3 R25, R24, -R25, RZ ;  /* 0x8000001918197210 */ /* 0x000fce0007ffe0ff */
.L_x_1:
[----:B------:R-:W1:Y:S01]  /*0260*/  LDC.64 R2, c[0x0][0x210] ;  /* 0x00008400ff027b82 */ /* 0x000e620000000a00 */
[----:B------:R-:W-:Y:S02]  /*0270*/  LOP3.LUT R17, R19, UR4, RZ, 0xfc, !PT ;  /* 0x0000000413117c12 */ /* 0x000fe4000f8efcff */
[----:B------:R-:W-:Y:S02]  /*0280*/  CS2R R8, SRZ ;  /* 0x0000000000087805 */ /* 0x000fe4000001ff00 */
[----:B------:R-:W-:Y:S02]  /*0290*/  CS2R R10, SRZ ;  /* 0x00000000000a7805 */ /* 0x000fe4000001ff00 */
[----:B------:R-:W-:Y:S02]  /*02a0*/  CS2R R12, SRZ ;  /* 0x00000000000c7805 */ /* 0x000fe4000001ff00 */
[C---:B------:R-:W-:Y:S01]  /*02b0*/  ISETP.GE.U32.AND P1, PT, R17.reuse, 0x60, PT ;  /* 0x000000601100780c */ /* 0x040fe20003f26070 */
[----:B------:R-:W-:Y:S01]  /*02c0*/  IMAD R57, R18, 0x60, R17 ;  /* 0x0000006012397824 */ /* 0x000fe200078e0211 */
[----:B------:R-:W-:-:S02]  /*02d0*/  LEA R54, P5, R17, UR8, 0x2 ;  /* 0x0000000811367c11 */ /* 0x000fc4000f8a10ff */
[----:B------:R-:W-:Y:S02]  /*02e0*/  CS2R R14, SRZ ;  /* 0x00000000000e7805 */ /* 0x000fe4000001ff00 */
[----:B------:R-:W-:Y:S02]  /*02f0*/  ISETP.GE.U32.AND.EX P1, PT, R45, RZ, PT, P1 ;  /* 0x000000ff2d00720c */ /* 0x000fe40003f26110 */
[----:B------:R-:W-:Y:S02]  /*0300*/  LEA.HI.X R55, R17, UR9, R45, 0x2, P5 ;  /* 0x0000000911377c11 */ /* 0x000fe4000a8f142d */
[----:B------:R-:W-:Y:S02]  /*0310*/  ISETP.LT.AND P4, PT, R18, 0x400, !P1 ;  /* 0x000004001200780c */ /* 0x000fe40004f81270 */
[C---:B------:R-:W-:Y:S01]  /*0320*/  ISETP.LT.AND P5, PT, R0.reuse, 0x400, !P1 ;  /* 0x000004000000780c */ /* 0x040fe20004fa1270 */
[----:B------:R-:W-:Y:S01]  /*0330*/  IMAD R17, R0, 0x60, R17 ;  /* 0x0000006000117824 */ /* 0x000fe200078e0211 */
[----:B------:R-:W-:-:S02]  /*0340*/  CS2R R4, SRZ ;  /* 0x0000000000047805 */ /* 0x000fc4000001ff00 */
[----:B------:R-:W-:-:S03]  /*0350*/  CS2R R6, SRZ ;  /* 0x0000000000067805 */ /* 0x000fc6000001ff00 */
[----:B------:R-:W2:Y:S01]  /*0360*/  @!P1 LDG.E.EL.128 R12, desc[UR6][R54.64] ;  /* 0x00000006360c9981 */ /* 0x000ea2000c2e1d00 */
[----:B-1----:R-:W-:-:S04]  /*0370*/  IMAD.WIDE R56, R57, 0x4, R2 ;  /* 0x0000000439387825 */ /* 0x002fc800078e0202 */
[----:B------:R-:W-:Y:S01]  /*0380*/  IMAD.WIDE R16, R17, 0x4, R2 ;  /* 0x0000000411107825 */ /* 0x000fe200078e0202 */
[----:B------:R-:W3:Y:S04]  /*0390*/  @P4 LDG.E.EF.128 R8, desc[UR6][R56.64] ;  /* 0x0000000638084981 */ /* 0x000ee8000c0e1d00 */
[----:B------:R-:W4:Y:S01]  /*03a0*/  @P5 LDG.E.EF.128 R4, desc[UR6][R16.64] ;  /* 0x0000000610045981 */ /* 0x000f22000c0e1d00 */
[----:B------:R-:W-:Y:S02]  /*03b0*/  CS2R R60, SRZ ;  /* 0x00000000003c7805 */ /* 0x000fe4000001ff00 */
[----:B------:R-:W-:Y:S02]  /*03c0*/  CS2R R62, SRZ ;  /* 0x00000000003e7805 */ /* 0x000fe4000001ff00 */
[----:B------:R-:W-:-:S02]  /*03d0*/  MOV R65, RZ ;  /* 0x000000ff00417202 */ /* 0x000fc40000000f00 */
[----:B------:R-:W-:Y:S02]  /*03e0*/  MOV R67, RZ ;  /* 0x000000ff00437202 */ /* 0x000fe40000000f00 */
[----:B------:R-:W-:Y:S02]  /*03f0*/  MOV R69, 0x3f800000 ;  /* 0x3f80000000457802 */ /* 0x000fe40000000f00 */
[----:B------:R-:W-:Y:S02]  /*0400*/  MOV R64, 0x3f800000 ;  /* 0x3f80000000407802 */ /* 0x000fe40000000f00 */
[----:B------:R-:W-:Y:S02]  /*0410*/  MOV R71, 0x3f800000 ;  /* 0x3f80000000477802 */ /* 0x000fe40000000f00 */
[----:B------:R-:W-:Y:S02]  /*0420*/  MOV R66, 0x3f800000 ;  /* 0x3f80000000427802 */ /* 0x000fe40000000f00 */
[----:B------:R-:W-:-:S02]  /*0430*/  MOV R73, 0x3f800000 ;  /* 0x3f80000000497802 */ /* 0x000fc40000000f00 */
[----:B------:R-:W-:Y:S02]  /*0440*/  MOV R68, 0x3f800000 ;  /* 0x3f80000000447802 */ /* 0x000fe40000000f00 */
[----:B--2---:R-:W-:Y:S02]  /*0450*/  SEL R12, R12, RZ, !P1 ;  /* 0x000000ff0c0c7207 */ /* 0x004fe40004800000 */
[----:B------:R-:W-:Y:S02]  /*0460*/  SEL R13, R13, RZ, !P1 ;  /* 0x000000ff0d0d7207 */ /* 0x000fe40004800000 */
[----:B------:R-:W-:Y:S02]  /*0470*/  SEL R14, R14, RZ, !P1 ;  /* 0x000000ff0e0e7207 */ /* 0x000fe40004800000 */
[----:B------:R-:W-:Y:S02]  /*0480*/  SEL R15, R15, RZ, !P1 ;  /* 0x000000ff0f0f7207 */ /* 0x000fe40004800000 */
[----:B---3--:R-:W-:-:S02]  /*0490*/  SEL R51, R8, RZ, P4 ;  /* 0x000000ff08337207 */ /* 0x008fc40002000000 */
[----:B------:R-:W-:Y:S02]  /*04a0*/  SEL R58, R9, RZ, P4 ;  /* 0x000000ff093a7207 */ /* 0x000fe40002000000 */
[----:B------:R-:W-:Y:S02]  /*04b0*/  SEL R53, R10, RZ, P4 ;  /* 0x000000ff0a357207 */ /* 0x000fe40002000000 */
[----:B------:R-:W-:Y:S01]  /*04c0*/  SEL R54, R11, RZ, P4 ;  /* 0x000000ff0b367207 */ /* 0x000fe20002000000 */
[----:B------:R-:W-:Y:S01]  /*04d0*/  FADD R8, R51, R12 ;  /* 0x0000000c33087221 */ /* 0x000fe20000000000 */
[----:B------:R-:W-:Y:S01]  /*04e0*/  FADD R9, R58, R13 ;  /* 0x0000000d3a097221 */ /* 0x000fe20000000000 */
[----:B------:R-:W-:Y:S01]  /*04f0*/  FADD R10, R53, R14 ;  /* 0x0000000e350a7221 */ /* 0x000fe20000000000 */
[----:B----4-:R-:W-:Y:S01]  /*0500*/  SEL R51, R4, RZ, P5 ;  /* 0x000000ff04337207 */ /* 0x010fe20002800000 */
[----:B------:R-:W-:Y:S01]  /*0510*/  FADD R11, R54, R15 ;  /* 0x0000000f360b7221 */ /* 0x000fe20000000000 */
[----:B------:R-:W-:-:S02]  /*0520*/  SEL R54, R5, RZ, P5 ;  /* 0x000000ff05367207 */ /* 0x000fc40002800000 */
[----:B------:R-:W-:Y:S02]  /*0530*/  SEL R53, R6, RZ, P5 ;  /* 0x000000ff06357207 */ /* 0x000fe40002800000 */
[----:B------:R-:W-:Y:S01]  /*0540*/  SEL R58, R7, RZ, P5 ;  /* 0x000000ff073a7207 */ /* 0x000fe20002800000 */
[----:B------:R-:W-:Y:S01]  /*0550*/  FADD R4, R51, R12 ;  /* 0x0000000c33047221 */ /* 0x000fe20000000000 */
[----:B------:R-:W-:Y:S01]  /*0560*/  FADD R5, R54, R13 ;  /* 0x0000000d36057221 */ /* 0x000fe20000000000 */
[----:B------:R-:W-:Y:S02]  /*0570*/  FADD R6, R53, R14 ;  /* 0x0000000e35067221 */ /* 0x000fe40000000000 */
[----:B------:R-:W-:Y:S01]  /*0580*/  FADD R7, R58, R15 ;  /* 0x0000000f3a077221 */ /* 0x000fe20000000000 */
[----:B------:R1:W-:Y:S01]  /*0590*/  @P4 STG.E.128 desc[UR6][R56.64], R8 ;  /* 0x0000000838004986 */ /* 0x0003e2000c101d06 */
[----:B------:R-:W-:Y:S02]  /*05a0*/  CS2R R58, SRZ ;  /* 0x00000000003a7805 */ /* 0x000fe4000001ff00 */
[----:B------:R-:W-:-:S02]  /*05b0*/  MOV R12, 0x3f800000 ;  /* 0x3f800000000c7802 */ /* 0x000fc40000000f00 */
[----:B------:R-:W-:Y:S02]  /*05c0*/  MOV R13, 0x3f800000 ;  /* 0x3f800000000d7802 */ /* 0x000fe40000000f00 */
[----:B------:R-:W-:Y:S02]  /*05d0*/  MOV R14, R8 ;  /* 0x00000008000e7202 */ /* 0x000fe40000000f00 */
[----:B------:R-:W-:Y:S02]  /*05e0*/  MOV R15, R9 ;  /* 0x00000009000f7202 */ /* 0x000fe40000000f00 */
[----:B------:R-:W-:Y:S02]  /*05f0*/  MOV R51, R10 ;  /* 0x0000000a00337202 */ /* 0x000fe40000000f00 */
[----:B------:R-:W-:Y:S02]  /*0600*/  MOV R53, R11 ;  /* 0x0000000b00357202 */ /* 0x000fe40000000f00 */
[----:B------:R-:W-:-:S02]  /*0610*/  MOV R54, R4 ;  /* 0x0000000400367202 */ /* 0x000fc40000000f00 */
[----:B------:R-:W-:Y:S02]  /*0620*/  MOV R55, R5 ;  /* 0x0000000500377202 */ /* 0x000fe40000000f00 */
[----:B-1----:R-:W-:Y:S02]  /*0630*/  MOV R56, R6 ;  /* 0x0000000600387202 */ /* 0x002fe40000000f00 */
[----:B------:R-:W-:Y:S01]  /*0640*/  MOV R57, R7 ;  /* 0x0000000700397202 */ /* 0x000fe20000000f00 */
[----:B0-----:R-:W-:Y:S06]  /*0650*/  @P0 BRA `(.L_x_0) ;  /* 0x0000000400c00947 */ /* 0x001fec0003800000 */
[----:B------:R-:W-:Y:S01]  /*0660*/  FADD R12, R31, 1 ;  /* 0x3f8000001f0c7421 */ /* 0x000fe20000000000 */
[----:B------:R-:W-:Y:S01]  /*0670*/  FADD R58, R8, -R37 ;  /* 0x80000025083a7221 */ /* 0x000fe20000000000 */
[----:B------:R-:W-:Y:S01]  /*0680*/  FADD R13, R46, 1 ;  /* 0x3f8000002e0d7421 */ /* 0x000fe20000000000 */
[----:B------:R-:W-:Y:S01]  /*0690*/  FADD R59, R9, -R42 ;  /* 0x8000002a093b7221 */ /* 0x000fe20000000000 */
[C---:B------:R-:W-:Y:S01]  /*06a0*/  FMUL R15, R12.reuse, 0.25 ;  /* 0x3e8000000c0f7820 */ /* 0x040fe20000400000 */
[----:B------:R-:W-:Y:S01]  /*06b0*/  FSETP.GEU.AND P6, PT, |R12|, 1.175494350822287508e-38, PT ;  /* 0x008000000c00780b */ /* 0x000fe20003fce200 */
[----:B------:R-:W-:Y:S01]  /*06c0*/  FMUL R51, R58, 0.25 ;  /* 0x3e8000003a337820 */ /* 0x000fe20000400000 */
[----:B------:R-:W-:Y:S01]  /*06d0*/  FSETP.GT.AND P1, PT, |R12|, 8.50705917302346158658e+37, PT ;  /* 0x7e8000000c00780b */ /* 0x000fe20003f24200 */
[----:B------:R-:W-:Y:S01]  /*06e0*/  FMUL R14, R13, 0.25 ;  /* 0x3e8000000d0e7820 */ /* 0x000fe20000400000 */
[----:B------:R-:W-:Y:S01]  /*06f0*/  FMUL R54, R59, 0.25 ;  /* 0x3e8000003b367820 */ /* 0x000fe20000400000 */
[----:B------:R-:W-:Y:S01]  /*0700*/  FADD R69, R40, 1 ;  /* 0x3f80000028457421 */ /* 0x000fe20000000000 */
[----:B------:R-:W-:Y:S01]  /*0710*/  FSEL R15, R15, R12, P1 ;  /* 0x0000000c0f0f7208 */ /* 0x000fe20000800000 */
[----:B------:R-:W-:Y:S01]  /*0720*/  FADD R61, R10, -R29 ;  /* 0x8000001d0a3d7221 */ /* 0x000fe20000000000 */
[----:B------:R-:W-:Y:S01]  /*0730*/  FSEL R51, R51, R58, P1 ;  /* 0x0000003a33337208 */ /* 0x000fe20000800000 */
[----:B------:R-:W-:Y:S01]  /*0740*/  FADD R64, R41, 1 ;  /* 0x3f80000029407421 */ /* 0x000fe20000000000 */
[----:B------:R-:W-:Y:S01]  /*0750*/  FSETP.GEU.AND P1, PT, |R13|, 1.175494350822287508e-38, PT ;  /* 0x008000000d00780b */ /* 0x000fe20003f2e200 */
[----:B------:R-:W-:Y:S01]  /*0760*/  FMUL R56, R61, 0.25 ;  /* 0x3e8000003d387820 */ /* 0x000fe20000400000 */
[----:B------:R-:W-:Y:S01]  /*0770*/  FADD R63, R11, -R30 ;  /* 0x8000001e0b3f7221 */ /* 0x000fe20000000000 */
[----:B------:R-:W-:Y:S01]  /*0780*/  @!P6 FMUL R15, R15, 16777216 ;  /* 0x4b8000000f0fe820 */ /* 0x000fe20000400000 */
[----:B------:R-:W-:Y:S01]  /*0790*/  @!P6 FMUL R51, R51, 16777216 ;  /* 0x4b8000003333e820 */ /* 0x000fe20000400000 */
[----:B------:R-:W-:Y:S01]  /*07a0*/  FSETP.GT.AND P6, PT, |R13|, 8.50705917302346158658e+37, PT ;  /* 0x7e8000000d00780b */ /* 0x000fe20003fc4200 */
[----:B------:R-:W-:Y:S01]  /*07b0*/  FMUL R65, R64, 0.25 ;  /* 0x3e80000040417820 */ /* 0x000fe20000400000 */
[----:B------:R-:W-:Y:S01]  /*07c0*/  FADD R71, R32, 1 ;  /* 0x3f80000020477421 */ /* 0x000fe20000000000 */
[----:B------:R-:W-:Y:S01]  /*07d0*/  FADD R60, R4, -R39 ;  /* 0x80000027043c7221 */ /* 0x000fe20000000000 */
[----:B------:R-:W-:Y:S01]  /*07e0*/  FSEL R53, R14, R13, P6 ;  /* 0x0000000d0e357208 */ /* 0x000fe20003000000 */
[----:B------:R-:W-:Y:S01]  /*07f0*/  FMUL R14, R69, 0.25 ;  /* 0x3e800000450e7820 */ /* 0x000fe20000400000 */
[----:B------:R-:W-:Y:S01]  /*0800*/  FSEL R54, R54, R59, P6 ;  /* 0x0000003b36367208 */ /* 0x000fe20003000000 */
[----:B------:R-:W-:Y:S01]  /*0810*/  FMUL R66, R71, 0.25 ;  /* 0x3e80000047427820 */ /* 0x000fe20000400000 */
[----:B------:R-:W-:Y:S01]  /*0820*/  FSETP.GEU.AND P6, PT, |R69|, 1.175494350822287508e-38, PT ;  /* 0x008000004500780b */ /* 0x000fe20003fce200 */
[----:B------:R-:W-:Y:S01]  /*0830*/  @!P1 FMUL R53, R53, 16777216 ;  /* 0x4b80000035359820 */ /* 0x000fe20000400000 */
[----:B------:R-:W-:Y:S01]  /*0840*/  FADD R73, R34, 1 ;  /* 0x3f80000022497421 */ /* 0x000fe20000000000 */
[----:B------:R-:W-:Y:S01]  /*0850*/  @!P1 FMUL R54, R54, 16777216 ;  /* 0x4b80000036369820 */ /* 0x000fe20000400000 */
[----:B------:R-:W-:-:S03]  /*0860*/  FSETP.GT.AND P1, PT, |R69|, 8.50705917302346158658e+37, PT ;  /* 0x7e8000004500780b */ /* 0x000fc60003f24200 */
[----:B------:R-:W1:Y:S01]  /*0870*/  MUFU.RCP R53, R53 ;  /* 0x0000003500357308 */ /* 0x000e620000001000 */
[----:B------:R-:W-:Y:S02]  /*0880*/  FSEL R55, R14, R69, P1 ;  /* 0x000000450e377208 */ /* 0x000fe40000800000 */
[----:B------:R-:W-:Y:S01]  /*0890*/  FSEL R57, R56, R61, P1 ;  /* 0x0000003d38397208 */ /* 0x000fe20000800000 */
[----:B------:R-:W-:Y:S01]  /*08a0*/  FMUL R56, R63, 0.25 ;  /* 0x3e8000003f387820 */ /* 0x000fe20000400000 */
[C---:B------:R-:W-:Y:S01]  /*08b0*/  FSETP.GEU.AND P1, PT, |R64|.reuse, 1.175494350822287508e-38, PT ;  /* 0x008000004000780b */ /* 0x040fe20003f2e200 */
[----:B------:R-:W-:Y:S02]  /*08c0*/  @!P6 FMUL R55, R55, 16777216 ;  /* 0x4b8000003737e820 */ /* 0x000fe40000400000 */
[----:B------:R-:W-:Y:S01]  /*08d0*/  @!P6 FMUL R57, R57, 16777216 ;  /* 0x4b8000003939e820 */ /* 0x000fe20000400000 */
[----:B------:R-:W-:Y:S01]  /*08e0*/  FSETP.GT.AND P6, PT, |R64|, 8.50705917302346158658e+37, PT ;  /* 0x7e8000004000780b */ /* 0x000fe20003fc4200 */
[----:B------:R2:W3:Y:S03]  /*08f0*/  MUFU.RCP R14, R15 ;  /* 0x0000000f000e7308 */ /* 0x0004e60000001000 */
[----:B------:R-:W-:Y:S01]  /*0900*/  FSEL R62, R65, R64, P6 ;  /* 0x00000040413e7208 */ /* 0x000fe20003000000 */
[----:B------:R-:W-:Y:S01]  /*0910*/  FADD R65, R5, -R44 ;  /* 0x8000002c05417221 */ /* 0x000fe20000000000 */
[----:B------:R-:W-:-:S02]  /*0920*/  FSEL R68, R56, R63, P6 ;  /* 0x0000003f38447208 */ /* 0x000fc40003000000 */
[C---:B------:R-:W-:Y:S01]  /*0930*/  FSETP.GEU.AND P6, PT, |R71|.reuse, 1.175494350822287508e-38, PT ;  /* 0x008000004700780b */ /* 0x040fe20003fce200 */
[----:B------:R-:W-:Y:S01]  /*0940*/  @!P1 FMUL R62, R62, 16777216 ;  /* 0x4b8000003e3e9820 */ /* 0x000fe20000400000 */
[----:B------:R4:W5:Y:S01]  /*0950*/  MUFU.RCP R56, R55 ;  /* 0x0000003700387308 */ /* 0x0009620000001000 */
[----:B------:R-:W-:Y:S01]  /*0960*/  @!P1 FMUL R68, R68, 16777216 ;  /* 0x4b80000044449820 */ /* 0x000fe20000400000 */
[----:B------:R-:W-:Y:S01]  /*0970*/  FSETP.GT.AND P1, PT, |R71|, 8.50705917302346158658e+37, PT ;  /* 0x7e8000004700780b */ /* 0x000fe20003f24200 */
[----:B--2---:R-:W-:-:S03]  /*0980*/  FMUL R15, R60, 0.25 ;  /* 0x3e8000003c0f7820 */ /* 0x004fc60000400000 */
[----:B------:R-:W-:Y:S01]  /*0990*/  FSEL R70, R66, R71, P1 ;  /* 0x0000004742467208 */ /* 0x000fe20000800000 */
[----:B------:R-:W-:Y:S01]  /*09a0*/  FADD R66, R33, 1 ;  /* 0x3f80000021427421 */ /* 0x000fe20000000000 */
[----:B------:R2:W2:Y:S01]  /*09b0*/  MUFU.RCP R67, R62 ;  /* 0x0000003e00437308 */ /* 0x0004a20000001000 */
[----:B------:R-:W-:Y:S01]  /*09c0*/  FSEL R72, R15, R60, P1 ;  /* 0x0000003c0f487208 */ /* 0x000fe20000800000 */
[----:B-1----:R-:W-:Y:S01]  /*09d0*/  FFMA R15, R53, R54, R42 ;  /* 0x00000036350f7223 */ /* 0x002fe2000000002a */
[----:B------:R-:W-:Y:S01]  /*09e0*/  @!P6 FMUL R70, R70, 16777216 ;  /* 0x4b8000004646e820 */ /* 0x000fe20000400000 */
[C---:B------:R-:W-:Y:S01]  /*09f0*/  FSETP.GEU.AND P1, PT, |R66|.reuse, 1.175494350822287508e-38, PT ;  /* 0x008000004200780b */ /* 0x040fe20003f2e200 */
[----:B----4-:R-:W-:Y:S01]  /*0a00*/  FMUL R55, R66, 0.25 ;  /* 0x3e80000042377820 */ /* 0x010fe20000400000 */
[----:B------:R-:W-:Y:S01]  /*0a10*/  @!P6 FMUL R72, R72, 16777216 ;  /* 0x4b8000004848e820 */ /* 0x000fe20000400000 */
[----:B------:R-:W-:Y:S01]  /*0a20*/  FMUL R54, R65, 0.25 ;  /* 0x3e80000041367820 */ /* 0x000fe20000400000 */
[----:B------:R-:W-:Y:S01]  /*0a30*/  FSETP.GT.AND P6, PT, |R66|, 8.50705917302346158658e+37, PT ;  /* 0x7e8000004200780b */ /* 0x000fe20003fc4200 */
[----:B------:R-:W1:Y:S01]  /*0a40*/  MUFU.RCP R70, R70 ;  /* 0x0000004600467308 */ /* 0x000e620000001000 */
[----:B---3--:R-:W-:Y:S01]  /*0a50*/  FFMA R14, R14, R51, R37 ;  /* 0x000000330e0e7223 */ /* 0x008fe20000000025 */
[----:B-----5:R-:W-:Y:S01]  /*0a60*/  FFMA R51, R56, R57, R29 ;  /* 0x0000003938337223 */ /* 0x020fe2000000001d */
[----:B------:R-:W-:Y:S01]  /*0a70*/  FSEL R56, R55, R66, P6 ;  /* 0x0000004237387208 */ /* 0x000fe20003000000 */
[----:B--2---:R-:W-:Y:S01]  /*0a80*/  FADD R62, R6, -R43 ;  /* 0x8000002b063e7221 */ /* 0x004fe20000000000 */
[----:B------:R-:W-:Y:S01]  /*0a90*/  FSEL R57, R54, R65, P6 ;  /* 0x0000004136397208 */ /* 0x000fe20003000000 */
[----:B0-----:R-:W-:Y:S01]  /*0aa0*/  FFMA R53, R67, R68, R30 ;  /* 0x0000004443357223 */ /* 0x001fe2000000001e */
[C---:B------:R-:W-:Y:S01]  /*0ab0*/  FMUL R68, R73.reuse, 0.25 ;  /* 0x3e80000049447820 */ /* 0x040fe20000400000 */
[----:B------:R-:W-:Y:S01]  /*0ac0*/  @!P1 FMUL R56, R56, 16777216 ;  /* 0x4b80000038389820 */ /* 0x000fe20000400000 */
[----:B------:R-:W-:Y:S01]  /*0ad0*/  FSETP.GEU.AND P6, PT, |R73|, 1.175494350822287508e-38, PT ;  /* 0x008000004900780b */ /* 0x000fe20003fce200 */
[----:B------:R-:W-:Y:S01]  /*0ae0*/  @!P1 FMUL R57, R57, 16777216 ;  /* 0x4b80000039399820 */ /* 0x000fe20000400000 */
[----:B------:R-:W-:Y:S01]  /*0af0*/  FSETP.GT.AND P1, PT, |R73|, 8.50705917302346158658e+37, PT ;  /* 0x7e8000004900780b */ /* 0x000fe20003f24200 */
[----:B------:R-:W-:Y:S01]  /*0b00*/  FMUL R55, R62, 0.25 ;  /* 0x3e8000003e377820 */ /* 0x000fe20000400000 */
[----:B------:R-:W-:Y:S01]  /*0b10*/  FADD R8, R8, -R14 ;  /* 0x8000000e08087221 */ /* 0x000fe20000000000 */
[----:B------:R-:W-:Y:S01]  /*0b20*/  FADD R9, R9, -R15 ;  /* 0x8000000f09097221 */ /* 0x000fe20000000000 */
[----:B-1----:R-:W-:Y:S01]  /*0b30*/  FFMA R54, R70, R72, R39 ;  /* 0x0000004846367223 */ /* 0x002fe20000000027 */
[----:B------:R-:W-:Y:S01]  /*0b40*/  FSEL R70, R68, R73, P1 ;  /* 0x0000004944467208 */ /* 0x000fe20000800000 */
[----:B------:R-:W-:Y:S01]  /*0b50*/  FADD R68, R35, 1 ;  /* 0x3f80000023447421 */ /* 0x000fe20000000000 */
[----:B------:R-:W-:Y:S01]  /*0b60*/  FSEL R72, R55, R62, P1 ;  /* 0x0000003e37487208 */ /* 0x000fe20000800000 */
[----:B------:R-:W-:Y:S01]  /*0b70*/  FFMA R58, R58, R8, R47 ;  /* 0x000000083a3a7223 */ /* 0x000fe2000000002f */
[----:B------:R0:W1:Y:S01]  /*0b80*/  MUFU.RCP R55, R56 ;  /* 0x0000003800377308 */ /* 0x0000620000001000 */
[C---:B------:R-:W-:Y:S01]  /*0b90*/  FMUL R67, R68.reuse, 0.25 ;  /* 0x3e80000044437820 */ /* 0x040fe20000400000 */
[----:B------:R-:W-:Y:S01]  /*0ba0*/  FSETP.GEU.AND P1, PT, |R68|, 1.175494350822287508e-38, PT ;  /* 0x008000004400780b */ /* 0x000fe20003f2e200 */
[----:B------:R-:W-:Y:S01]  /*0bb0*/  @!P6 FMUL R70, R70, 16777216 ;  /* 0x4b8000004646e820 */ /* 0x000fe20000400000 */
[----:B------:R-:W-:Y:S01]  /*0bc0*/  @!P6 FMUL R72, R72, 16777216 ;  /* 0x4b8000004848e820 */ /* 0x000fe20000400000 */
[----:B------:R-:W-:Y:S01]  /*0bd0*/  FSETP.GT.AND P6, PT, |R68|, 8.50705917302346158658e+37, PT ;  /* 0x7e8000004400780b */ /* 0x000fe20003fc4200 */
[----:B------:R-:W-:Y:S01]  /*0be0*/  FFMA R59, R59, R9, R48 ;  /* 0x000000093b3b7223 */ /* 0x000fe20000000030 */
[----:B------:R-:W-:Y:S01]  /*0bf0*/  FADD R8, R10, -R51 ;  /* 0x800000330a087221 */ /* 0x000fe20000000000 */
[----:B------:R-:W-:Y:S01]  /*0c00*/  FADD R9, R11, -R53 ;  /* 0x800000350b097221 */ /* 0x000fe20000000000 */
[----:B------:R-:W-:Y:S01]  /*0c10*/  FSEL R74, R67, R68, P6 ;  /* 0x00000044434a7208 */ /* 0x000fe20003000000 */
[----:B------:R-:W-:Y:S01]  /*0c20*/  FADD R67, R7, -R52 ;  /* 0x8000003407437221 */ /* 0x000fe20000000000 */
[----:B------:R-:W2:Y:S01]  /*0c30*/  MUFU.RCP R70, R70 ;  /* 0x0000004600467308 */ /* 0x000ea20000001000 */
[----:B------:R-:W-:Y:S01]  /*0c40*/  FFMA R61, R61, R8, R36 ;  /* 0x000000083d3d7223 */ /* 0x000fe20000000024 */
[----:B------:R-:W-:Y:S01]  /*0c50*/  FFMA R63, R63, R9, R26 ;  /* 0x000000093f3f7223 */ /* 0x000fe2000000001a */
[----:B0-----:R-:W-:Y:S01]  /*0c60*/  FMUL R56, R67, 0.25 ;  /* 0x3e80000043387820 */ /* 0x001fe20000400000 */
[----:B------:R-:W-:Y:S01]  /*0c70*/  @!P1 FMUL R74, R74, 16777216 ;  /* 0x4b8000004a4a9820 */ /* 0x000fe20000400000 */
[----:B-1----:R-:W-:Y:S01]  /*0c80*/  FFMA R55, R55, R57, R44 ;  /* 0x0000003937377223 */ /* 0x002fe2000000002c */
[----:B------:R-:W-:-:S02]  /*0c90*/  FADD R8, R4, -R54 ;  /* 0x8000003604087221 */ /* 0x000fc40000000000 */
[----:B------:R-:W0:Y:S01]  /*0ca0*/  MUFU.RCP R57, R74 ;  /* 0x0000004a00397308 */ /* 0x000e220000001000 */
[----:B------:R-:W-:Y:S01]  /*0cb0*/  FSEL R75, R56, R67, P6 ;  /* 0x00000043384b7208 */ /* 0x000fe20003000000 */
[----:B------:R-:W-:Y:S01]  /*0cc0*/  FADD R9, R5, -R55 ;  /* 0x8000003705097221 */ /* 0x000fe20000000000 */
[----:B------:R-:W-:-:S03]  /*0cd0*/  FFMA R60, R60, R8, R49 ;  /* 0x000000083c3c7223 */ /* 0x000fc60000000031 */
[----:B------:R-:W-:Y:S01]  /*0ce0*/  @!P1 FMUL R75, R75, 16777216 ;  /* 0x4b8000004b4b9820 */ /* 0x000fe20000400000 */
[----:B--2---:R-:W-:Y:S01]  /*0cf0*/  FFMA R56, R70, R72, R43 ;  /* 0x0000004846387223 */ /* 0x004fe2000000002b */
[----:B------:R-:W-:-:S03]  /*0d00*/  FFMA R65, R65, R9, R50 ;  /* 0x0000000941417223 */ /* 0x000fc60000000032 */
[----:B------:R-:W-:Y:S01]  /*0d10*/  FADD R8, R6, -R56 ;  /* 0x8000003806087221 */ /* 0x000fe20000000000 */
[----:B0-----:R-:W-:-:S03]  /*0d20*/  FFMA R57, R57, R75, R52 ;  /* 0x0000004b39397223 */ /* 0x001fc60000000034 */
[----:B------:R-:W-:Y:S01]  /*0d30*/  FFMA R62, R62, R8, R27 ;  /* 0x000000083e3e7223 */ /* 0x000fe2000000001b */
[----:B------:R-:W-:-:S04]  /*0d40*/  FADD R9, R7, -R57 ;  /* 0x8000003907097221 */ /* 0x000fc80000000000 */
[----:B------:R-:W-:-:S07]  /*0d50*/  FFMA R67, R67, R9, R28 ;  /* 0x0000000943437223 */ /* 0x000fce000000001c */
.L_x_0:
[----:B------:R1:W-:Y:S01]  /*0d60*/  @P5 STG.E.128 desc[UR6][R16.64], R4 ;  /* 0x0000000410005986 */ /* 0x0003e2000c101d06 */
[----:B------:R-:W-:Y:S01]  /*0d70*/  PLOP3.LUT P1, PT, P0, PT, PT, 0x80, 0x0 ;  /* 0x000000000000781c */ /* 0x000fe2000072f070 */
[----:B------:R-:W-:Y:S01]  /*0d80*/  UMOV UR4, 0x40 ;  /* 0x0000004000047882 */ /* 0x000fe20000000000 */
[----:B------:R-:W-:Y:S02]  /*0d90*/  FSEL R37, R14, R37, P4 ;  /* 0x000000250e257208 */ /* 0x000fe40002000000 */
[----:B------:R-:W-:Y:S02]  /*0da0*/  FSEL R42, R15, R42, P4 ;  /* 0x0000002a0f2a7208 */ /* 0x000fe40002000000 */
[----:B------:R-:W-:Y:S02]  /*0db0*/  FSEL R29, R51, R29, P4 ;  /* 0x0000001d331d7208 */ /* 0x000fe40002000000 */
[----:B------:R-:W-:Y:S02]  /*0dc0*/  FSEL R30, R53, R30, P4 ;  /* 0x0000001e351e7208 */ /* 0x000fe40002000000 */
[----:B------:R-:W-:-:S02]  /*0dd0*/  FSEL R39, R54, R39, P5 ;  /* 0x0000002736277208 */ /* 0x000fc40002800000 */
[----:B------:R-:W-:Y:S02]  /*0de0*/  FSEL R44, R55, R44, P5 ;  /* 0x0000002c372c7208 */ /* 0x000fe40002800000 */
        /* <DEDUP_REMOVED lines=12> */
[----:B------:R-:W-:Y:S02]  /*0eb0*/  PLOP3.LUT P0, PT, PT, PT, PT, 0x8, 0x0 ;  /* 0x000000000000781c */ /* 0x000fe40003f0e170 */
[----:B------:R-:W-:Y:S02]  /*0ec0*/  FSEL R40, R69, R40, P4 ;  /* 0x0000002845287208 */ /* 0x000fe40002000000 */
[----:B------:R-:W-:Y:S02]  /*0ed0*/  FSEL R41, R64, R41, P4 ;  /* 0x0000002940297208 */ /* 0x000fe40002000000 */
[----:B------:R-:W-:Y:S02]  /*0ee0*/  FSEL R32, R71, R32, P5 ;  /* 0x0000002047207208 */ /* 0x000fe40002800000 */
[----:B------:R-:W-:-:S02]  /*0ef0*/  FSEL R33, R66, R33, P5 ;  /* 0x0000002142217208 */ /* 0x000fc40002800000 */
[----:B------:R-:W-:Y:S02]  /*0f00*/  FSEL R34, R73, R34, P5 ;  /* 0x0000002249227208 */ /* 0x000fe40002800000 */
[----:B------:R-:W-:Y:S01]  /*0f10*/  FSEL R35, R68, R35, P5 ;  /* 0x0000002344237208 */ /* 0x000fe20002800000 */
[----:B-1----:R-:W-:Y:S06]  /*0f20*/  @P1 BRA `(.L_x_1) ;  /* 0xfffffff000cc1947 */ /* 0x002fec000383ffff */
[----:B------:R-:W-:Y:S01]  /*0f30*/  FADD R7, R31, R46 ;  /* 0x0000002e1f077221 */ /* 0x000fe20000000000 */
[----:B------:R-:W-:Y:S01]  /*0f40*/  FADD R15, R32, R33 ;  /* 0x00000021200f7221 */ /* 0x000fe20000000000 */
[----:B------:R-:W-:Y:S01]  /*0f50*/  FMUL R5, R46, 0.25 ;  /* 0x3e8000002e057820 */ /* 0x000fe20000400000 */
[----:B------:R-:W-:Y:S01]  /*0f60*/  FMUL R6, R41, 0.25 ;  /* 0x3e80000029067820 */ /* 0x000fe20000400000 */
[C---:B------:R-:W-:Y:S01]  /*0f70*/  FMUL R4, R7.reuse, 0.25 ;  /* 0x3e80000007047820 */ /* 0x040fe20000400000 */
[C---:B------:R-:W-:Y:S01]  /*0f80*/  FSETP.GEU.AND P1, PT, |R7|.reuse, 1.175494350822287508e-38, PT ;  /* 0x008000000700780b */ /* 0x040fe20003f2e200 */
[C---:B------:R-:W-:Y:S01]  /*0f90*/  FADD R10, R40.reuse, R7 ;  /* 0x00000007280a7221 */ /* 0x040fe20000000000 */
[----:B------:R-:W-:Y:S01]  /*0fa0*/  FSETP.GT.AND P0, PT, |R7|, 8.50705917302346158658e+37, PT ;  /* 0x7e8000000700780b */ /* 0x000fe20003f04200 */
[C---:B------:R-:W-:Y:S01]  /*0fb0*/  FMUL R8, R15.reuse, 0.25 ;  /* 0x3e8000000f087820 */ /* 0x040fe20000400000 */
[----:B------:R-:W-:Y:S01]  /*0fc0*/  FSETP.GEU.AND P5, PT, |R15|, 1.175494350822287508e-38, PT ;  /* 0x008000000f00780b */ /* 0x000fe20003fae200 */
[----:B------:R-:W-:Y:S01]  /*0fd0*/  FMUL R13, R40, 0.25 ;  /* 0x3e800000280d7820 */ /* 0x000fe20000400000 */
[----:B------:R-:W-:Y:S01]  /*0fe0*/  FSEL R9, R5, R46, P0 ;  /* 0x0000002e05097208 */ /* 0x000fe20000000000 */
[----:B------:R-:W-:Y:S01]  /*0ff0*/  FMUL R11, R10, 0.25 ;  /* 0x3e8000000a0b7820 */ /* 0x000fe20000400000 */
[----:B------:R-:W-:Y:S01]  /*1000*/  FSEL R5, R4, R7, P0 ;  /* 0x0000000704057208 */ /* 0x000fe20000000000 */
[----:B------:R-:W-:Y:S01]  /*1010*/  FADD R4, R41, R10 ;  /* 0x0000000a29047221 */ /* 0x000fe20000000000 */
[----:B------:R-:W-:Y:S01]  /*1020*/  FSETP.GT.AND P6, PT, |R15|, 8.50705917302346158658e+37, PT ;  /* 0x7e8000000f00780b */ /* 0x000fe20003fc4200 */
[----:B------:R-:W-:Y:S01]  /*1030*/  FADD R42, -R37, R42 ;  /* 0x0000002a252a7221 */ /* 0x000fe20000000100 */
[----:B------:R-:W-:Y:S01]  /*1040*/  FSETP.GT.AND P4, PT, |R10|, 8.50705917302346158658e+37, PT ;  /* 0x7e8000000a00780b */ /* 0x000fe20003f84200 */
[----:B------:R-:W-:Y:S01]  /*1050*/  @!P1 FMUL R5, R5, 16777216 ;  /* 0x4b80000005059820 */ /* 0x000fe20000400000 */
[----:B------:R-:W-:Y:S01]  /*1060*/  FSEL R14, R8, R15, P6 ;  /* 0x0000000f080e7208 */ /* 0x000fe20003000000 */
[----:B------:R-:W-:Y:S01]  /*1070*/  @!P1 FMUL R9, R9, 16777216 ;  /* 0x4b80000009099820 */ /* 0x000fe20000400000 */
[----:B------:R-:W-:Y:S01]  /*1080*/  FSETP.GT.AND P0, PT, |R4|, 8.50705917302346158658e+37, PT ;  /* 0x7e8000000400780b */ /* 0x000fe20003f04200 */
[----:B------:R-:W1:Y:S01]  /*1090*/  SHFL.BFLY PT, R45, R4, 0x8, 0x1f ;  /* 0x0d001f00042d7f89 */ /* 0x000e6200000e0000 */
[----:B------:R-:W-:Y:S01]  /*10a0*/  FSETP.GEU.AND P1, PT, |R10|, 1.175494350822287508e-38, PT ;  /* 0x008000000a00780b */ /* 0x000fe20003f2e200 */
[----:B------:R-:W-:Y:S01]  /*10b0*/  @!P5 FMUL R14, R14, 16777216 ;  /* 0x4b8000000e0ed820 */ /* 0x000fe20000400000 */
[----:B------:R-:W-:Y:S01]  /*10c0*/  FSEL R12, R6, R41, P0 ;  /* 0x00000029060c7208 */ /* 0x000fe20000000000 */
[----:B------:R-:W-:Y:S01]  /*10d0*/  FADD R46, R34, R15 ;  /* 0x0000000f222e7221 */ /* 0x000fe20000000000 */
[----:B------:R-:W2:Y:S01]  /*10e0*/  MUFU.RCP R6, R5 ;  /* 0x0000000500067308 */ /* 0x000ea20000001000 */
[----:B------:R-:W-:Y:S01]  /*10f0*/  FSEL R40, R13, R40, P4 ;  /* 0x000000280d287208 */ /* 0x000fe20002000000 */
[----:B------:R-:W-:Y:S01]  /*1100*/  FMUL R13, R4, 0.25 ;  /* 0x3e800000040d7820 */ /* 0x000fe20000400000 */
[----:B------:R-:W-:Y:S01]  /*1110*/  FSEL R11, R11, R10, P4 ;  /* 0x0000000a0b0b7208 */ /* 0x000fe20002000000 */
[----:B------:R-:W-:Y:S01]  /*1120*/  FMUL R8, R42, R42 ;  /* 0x0000002a2a087220 */ /* 0x000fe20000400000 */
[----:B------:R-:W-:Y:S01]  /*1130*/  FMUL R16, R33, 0.25 ;  /* 0x3e80000021107820 */ /* 0x000fe20000400000 */
[C---:B------:R-:W-:Y:S01]  /*1140*/  FSETP.GEU.AND P4, PT, |R46|.reuse, 1.175494350822287508e-38, PT ;  /* 0x008000002e00780b */ /* 0x040fe20003f8e200 */
[----:B------:R-:W-:Y:S01]  /*1150*/  FMUL R17, R46, 0.25 ;  /* 0x3e8000002e117820 */ /* 0x000fe20000400000 */
[----:B------:R-:W3:Y:S01]  /*1160*/  MUFU.RCP R14, R14 ;  /* 0x0000000e000e7308 */ /* 0x000ee20000001000 */
[----:B------:R-:W-:Y:S01]  /*1170*/  FMUL R8, R31, R8 ;  /* 0x000000081f087220 */ /* 0x000fe20000400000 */
[----:B------:R-:W-:Y:S01]  /*1180*/  @!P1 FMUL R11, R11, 16777216 ;  /* 0x4b8000000b0b9820 */ /* 0x000fe20000400000 */
[----:B------:R-:W-:Y:S01]  /*1190*/  @!P1 FMUL R40, R40, 16777216 ;  /* 0x4b80000028289820 */ /* 0x000fe20000400000 */
[----:B------:R-:W-:Y:S01]  /*11a0*/  FSEL R13, R13, R4, P0 ;  /* 0x000000040d0d7208 */ /* 0x000fe20000000000 */
[----:B------:R-:W-:Y:S01]  /*11b0*/  FMUL R31, R34, 0.25 ;  /* 0x3e800000221f7820 */ /* 0x000fe20000400000 */
[----:B------:R-:W-:Y:S01]  /*11c0*/  FSETP.GT.AND P1, PT, |R46|, 8.50705917302346158658e+37, PT ;  /* 0x7e8000002e00780b */ /* 0x000fe20003f24200 */
[----:B------:R-:W-:Y:S01]  /*11d0*/  FADD R44, -R39, R44 ;  /* 0x0000002c272c7221 */ /* 0x000fe20000000100 */
[----:B------:R-:W-:Y:S01]  /*11e0*/  FSETP.GEU.AND P0, PT, |R4|, 1.175494350822287508e-38, PT ;  /* 0x008000000400780b */ /* 0x000fe20003f0e200 */
[----:B--2---:R-:W-:Y:S01]  /*11f0*/  FMUL R6, R6, R9 ;  /* 0x0000000906067220 */ /* 0x004fe20000400000 */
[----:B------:R-:W-:Y:S01]  /*1200*/  FSEL R33, R16, R33, P6 ;  /* 0x0000002110217208 */ /* 0x000fe20003000000 */
[----:B------:R-:W-:Y:S01]  /*1210*/  FADD R5, R35, R46 ;  /* 0x0000002e23057221 */ /* 0x000fe20000000000 */
[----:B------:R-:W-:Y:S01]  /*1220*/  FSEL R41, R17, R46, P1 ;  /* 0x0000002e11297208 */ /* 0x000fe20000800000 */
[----:B------:R-:W-:Y:S01]  /*1230*/  FMUL R17, R44, R44 ;  /* 0x0000002c2c117220 */ /* 0x000fe20000400000 */
[----:B------:R-:W-:Y:S01]  /*1240*/  FSEL R34, R31, R34, P1 ;  /* 0x000000221f227208 */ /* 0x000fe20000800000 */
[----:B------:R-:W-:Y:S01]  /*1250*/  @!P5 FMUL R33, R33, 16777216 ;  /* 0x4b8000002121d820 */ /* 0x000fe20000400000 */
[----:B------:R-:W-:Y:S01]  /*1260*/  FSETP.NEU.AND P1, PT, R7, RZ, PT ;  /* 0x000000ff0700720b */ /* 0x000fe20003f2d000 */
[----:B------:R-:W-:Y:S01]  /*1270*/  FMUL R17, R32, R17 ;  /* 0x0000001120117220 */ /* 0x000fe20000400000 */
[----:B------:R-:W-:Y:S01]  /*1280*/  FMUL R32, R35, 0.25 ;  /* 0x3e80000023207820 */ /* 0x000fe20000400000 */
[----:B---3--:R-:W-:Y:S01]  /*1290*/  FMUL R14, R14, R33 ;  /* 0x000000210e0e7220 */ /* 0x008fe20000400000 */
[----:B------:R-:W-:Y:S01]  /*12a0*/  FSEL R6, R6, RZ, P1 ;  /* 0x000000ff06067208 */ /* 0x000fe20000800000 */
[----:B------:R-:W-:Y:S01]  /*12b0*/  FADD R47, R47, R48 ;  /* 0x000000302f2f7221 */ /* 0x000fe20000000000 */
[----:B------:R-:W-:Y:S01]  /*12c0*/  FSETP.NEU.AND P1, PT, R15, RZ, PT ;  /* 0x000000ff0f00720b */ /* 0x000fe20003f2d000 */
[----:B------:R-:W-:Y:S01]  /*12d0*/  @!P4 FMUL R41, R41, 16777216 ;  /* 0x4b8000002929c820 */ /* 0x000fe20000400000 */
[----:B------:R-:W-:Y:S01]  /*12e0*/  FSETP.GT.AND P5, PT, |R5|, 8.50705917302346158658e+37, PT ;  /* 0x7e8000000500780b */ /* 0x000fe20003fa4200 */
[----:B------:R-:W-:Y:S01]  /*12f0*/  @!P0 FMUL R13, R13, 16777216 ;  /* 0x4b8000000d0d8820 */ /* 0x000fe20000400000 */
[C---:B------:R-:W-:Y:S01]  /*1300*/  FSETP.GEU.AND P6, PT, |R5|.reuse, 1.175494350822287508e-38, PT ;  /* 0x008000000500780b */ /* 0x040fe20003fce200 */
[----:B------:R-:W-:Y:S01]  /*1310*/  FMUL R16, R5, 0.25 ;  /* 0x3e80000005107820 */ /* 0x000fe20000400000 */
[----:B------:R-:W-:Y:S01]  /*1320*/  FSEL R14, R14, RZ, P1 ;  /* 0x000000ff0e0e7208 */ /* 0x000fe20000800000 */
[----:B------:R-:W-:Y:S01]  /*1330*/  FFMA R42, R42, R6, R37 ;  /* 0x000000062a2a7223 */ /* 0x000fe20000000025 */
[----:B------:R-:W-:Y:S01]  /*1340*/  FSEL R35, R32, R35, P5 ;  /* 0x0000002320237208 */ /* 0x000fe20002800000 */
[----:B------:R-:W-:Y:S01]  /*1350*/  FFMA R47, R6, R8, R47 ;  /* 0x00000008062f7223 */ /* 0x000fe2000000002f */
[----:B------:R-:W-:Y:S01]  /*1360*/  FADD R49, R49, R50 ;  /* 0x0000003231317221 */ /* 0x000fe20000000000 */
[----:B------:R-:W2:Y:S01]  /*1370*/  SHFL.BFLY PT, R32, R5, 0x8, 0x1f ;  /* 0x0d001f0005207f89 */ /* 0x000ea200000e0000 */
[----:B-1----:R-:W-:Y:S01]  /*1380*/  FADD R6, R4, R45 ;  /* 0x0000002d04067221 */ /* 0x002fe20000000000 */
[----:B------:R-:W1:Y:S01]  /*1390*/  MUFU.RCP R41, R41 ;  /* 0x0000002900297308 */ /* 0x000e620000001000 */
[----:B------:R-:W-:Y:S01]  /*13a0*/  FFMA R44, R44, R14, R39 ;  /* 0x0000000e2c2c7223 */ /* 0x000fe20000000027 */
[----:B------:R-:W-:Y:S01]  /*13b0*/  FSEL R16, R16, R5, P5 ;  /* 0x0000000510107208 */ /* 0x000fe20002800000 */
[----:B------:R-:W-:Y:S01]  /*13c0*/  FFMA R14, R14, R17, R49 ;  /* 0x000000110e0e7223 */ /* 0x000fe20000000031 */
[----:B------:R-:W-:Y:S01]  /*13d0*/  @!P4 FMUL R34, R34, 16777216 ;  /* 0x4b8000002222c820 */ /* 0x000fe20000400000 */
[----:B------:R-:W3:Y:S01]  /*13e0*/  SHFL.BFLY PT, R17, R6, 0x4, 0x1f ;  /* 0x0c801f0006117f89 */ /* 0x000ee200000e0000 */
[----:B------:R-:W-:Y:S01]  /*13f0*/  @!P0 FMUL R12, R12, 16777216 ;  /* 0x4b8000000c0c8820 */ /* 0x000fe20000400000 */
[----:B------:R-:W-:Y:S01]  /*1400*/  @!P6 FMUL R16, R16, 16777216 ;  /* 0x4b8000001010e820 */ /* 0x000fe20000400000 */
[----:B------:R-:W4:Y:S01]  /*1410*/  MUFU.RCP R11, R11 ;  /* 0x0000000b000b7308 */ /* 0x000f220000001000 */
[----:B------:R-:W-:Y:S01]  /*1420*/  FADD R43, R43, -R44 ;  /* 0x8000002c2b2b7221 */ /* 0x000fe20000000000 */
[----:B------:R-:W-:Y:S01]  /*1430*/  FSETP.NEU.AND P1, PT, R46, RZ, PT ;  /* 0x000000ff2e00720b */ /* 0x000fe20003f2d000 */
[----:B------:R-:W-:Y:S01]  /*1440*/  FADD R29, R29, -R42 ;  /* 0x8000002a1d1d7221 */ /* 0x000fe20000000000 */
[----:B------:R-:W-:Y:S01]  /*1450*/  FSETP.NEU.AND P0, PT, R10, RZ, PT ;  /* 0x000000ff0a00720b */ /* 0x000fe20003f0d000 */
[----:B------:R-:W-:Y:S01]  /*1460*/  FADD R14, R27, R14 ;  /* 0x0000000e1b0e7221 */ /* 0x000fe20000000000 */
[----:B------:R-:W-:Y:S01]  /*1470*/  FSETP.GT.AND P5, PT, |R6|, 8.50705917302346158658e+37, PT ;  /* 0x7e8000000600780b */ /* 0x000fe20003fa4200 */
[----:B-1----:R-:W-:Y:S01]  /*1480*/  FMUL R41, R41, R34 ;  /* 0x0000002229297220 */ /* 0x002fe20000400000 */
[----:B------:R-:W1:Y:S01]  /*1490*/  MUFU.RCP R13, R13 ;  /* 0x0000000d000d7308 */ /* 0x000e620000001000 */
[----:B------:R-:W-:Y:S01]  /*14a0*/  FMUL R8, R29, R29 ;  /* 0x0000001d1d087220 */ /* 0x000fe20000400000 */
[----:B------:R-:W-:Y:S01]  /*14b0*/  @!P6 FMUL R35, R35, 16777216 ;  /* 0x4b8000002323e820 */ /* 0x000fe20000400000 */
[----:B------:R-:W-:Y:S01]  /*14c0*/  FADD R36, R36, R47 ;  /* 0x0000002f24247221 */ /* 0x000fe20000000000 */
[----:B------:R-:W-:Y:S01]  /*14d0*/  FSEL R41, R41, RZ, P1 ;  /* 0x000000ff29297208 */ /* 0x000fe20000800000 */
[----:B------:R-:W-:Y:S01]  /*14e0*/  FMUL R8, R7, R8 ;  /* 0x0000000807087220 */ /* 0x000fe20000400000 */
[----:B------:R-:W-:Y:S01]  /*14f0*/  FSETP.NEU.AND P1, PT, R4, RZ, PT ;  /* 0x000000ff0400720b */ /* 0x000fe20003f2d000 */
[----:B----4-:R-:W-:Y:S01]  /*1500*/  FMUL R11, R11, R40 ;  /* 0x000000280b0b7220 */ /* 0x010fe20000400000 */
[----:B------:R-:W4:Y:S01]  /*1510*/  MUFU.RCP R16, R16 ;  /* 0x0000001000107308 */ /* 0x000f220000001000 */
[C---:B------:R-:W-:Y:S01]  /*1520*/  FMUL R7, R6.reuse, 0.25 ;  /* 0x3e80000006077820 */ /* 0x040fe20000400000 */
[----:B------:R-:W-:Y:S01]  /*1530*/  FSETP.NEU.AND P6, PT, R5, RZ, PT ;  /* 0x000000ff0500720b */ /* 0x000fe20003fcd000 */
[----:B------:R-:W-:Y:S01]  /*1540*/  @P5 FMUL R45, R45, 0.25 ;  /* 0x3e8000002d2d5820 */ /* 0x000fe20000400000 */
[----:B------:R-:W-:Y:S01]  /*1550*/  FSEL R11, R11, RZ, P0 ;  /* 0x000000ff0b0b7208 */ /* 0x000fe20000000000 */
[----:B------:R-:W5:Y:S01]  /*1560*/  S2UR UR5, SR_CgaCtaId ;  /* 0x00000000000579c3 */ /* 0x000f620000008800 */
[----:B------:R-:W-:Y:S01]  /*1570*/  FSETP.GEU.AND P0, PT, |R6|, 1.175494350822287508e-38, PT ;  /* 0x008000000600780b */ /* 0x000fe20003f0e200 */
[----:B-1----:R-:W-:Y:S01]  /*1580*/  FMUL R13, R13, R12 ;  /* 0x0000000c0d0d7220 */ /* 0x002fe20000400000 */
[C---:B------:R-:W-:Y:S01]  /*1590*/  FMUL R12, R43.reuse, R43 ;  /* 0x0000002b2b0c7220 */ /* 0x040fe20000400000 */
[----:B------:R-:W-:Y:S01]  /*15a0*/  FFMA R43, R43, R41, R44 ;  /* 0x000000292b2b7223 */ /* 0x000fe2000000002c */
[----:B------:R-:W-:Y:S01]  /*15b0*/  FFMA R29, R29, R11, R42 ;  /* 0x0000000b1d1d7223 */ /* 0x000fe2000000002a */
[----:B------:R-:W-:Y:S01]  /*15c0*/  FFMA R11, R11, R8, R36 ;  /* 0x000000080b0b7223 */ /* 0x000fe20000000024 */
[----:B------:R-:W-:Y:S01]  /*15d0*/  FMUL R12, R15, R12 ;  /* 0x0000000c0f0c7220 */ /* 0x000fe20000400000 */
[----:B--2---:R-:W-:Y:S01]  /*15e0*/  FADD R15, R5, R32 ;  /* 0x00000020050f7221 */ /* 0x004fe20000000000 */
[----:B------:R-:W-:Y:S01]  /*15f0*/  FSEL R13, R13, RZ, P1 ;  /* 0x000000ff0d0d7208 */ /* 0x000fe20000800000 */
[----:B----4-:R-:W-:Y:S01]  /*1600*/  FMUL R16, R16, R35 ;  /* 0x0000002310107220 */ /* 0x010fe20000400000 */
[----:B------:R-:W-:Y:S01]  /*1610*/  FFMA R41, R41, R12, R14 ;  /* 0x0000000c29297223 */ /* 0x000fe2000000000e */
[----:B---3--:R-:W-:Y:S01]  /*1620*/  FADD R14, R6, R17 ;  /* 0x00000011060e7221 */ /* 0x008fe20000000000 */
[C---:B------:R-:W-:Y:S01]  /*1630*/  FSETP.GEU.AND P1, PT, |R15|.reuse, 1.175494350822287508e-38, PT ;  /* 0x008000000f00780b */ /* 0x040fe20003f2e200 */
[----:B------:R-:W1:Y:S01]  /*1640*/  SHFL.BFLY PT, R34, R15, 0x4, 0x1f ;  /* 0x0c801f000f227f89 */ /* 0x000e6200000e0000 */
[----:B------:R-:W-:Y:S01]  /*1650*/  FMUL R12, R15, 0.25 ;  /* 0x3e8000000f0c7820 */ /* 0x000fe20000400000 */
[----:B------:R-:W-:Y:S01]  /*1660*/  FSEL R8, R7, R6, P5 ;  /* 0x0000000607087208 */ /* 0x000fe20002800000 */
[----:B------:R-:W-:Y:S01]  /*1670*/  FMUL R7, R14, 0.25 ;  /* 0x3e8000000e077820 */ /* 0x000fe20000400000 */
[----:B------:R-:W-:Y:S01]  /*1680*/  FSETP.GT.AND P4, PT, |R15|, 8.50705917302346158658e+37, PT ;  /* 0x7e8000000f00780b */ /* 0x000fe20003f84200 */
[----:B------:R-:W-:Y:S01]  /*1690*/  FADD R30, R30, -R29 ;  /* 0x8000001d1e1e7221 */ /* 0x000fe20000000000 */
[----:B------:R-:W-:Y:S01]  /*16a0*/  FSETP.GT.AND P5, PT, |R14|, 8.50705917302346158658e+37, PT ;  /* 0x7e8000000e00780b */ /* 0x000fe20003fa4200 */
[----:B------:R-:W-:Y:S01]  /*16b0*/  FADD R52, R52, -R43 ;  /* 0x8000002b34347221 */ /* 0x000fe20000000000 */
[----:B------:R-:W-:Y:S01]  /*16c0*/  FSEL R16, R16, RZ, P6 ;  /* 0x000000ff10107208 */ /* 0x000fe20003000000 */
[----:B------:R-:W-:Y:S01]  /*16d0*/  @!P0 FMUL R8, R8, 16777216 ;  /* 0x4b80000008088820 */ /* 0x000fe20000400000 */
[----:B------:R-:W-:Y:S01]  /*16e0*/  FSEL R27, R12, R15, P4 ;  /* 0x0000000f0c1b7208 */ /* 0x000fe20002000000 */
[----:B------:R-:W-:Y:S01]  /*16f0*/  FADD R26, R26, R11 ;  /* 0x0000000b1a1a7221 */ /* 0x000fe20000000000 */
[----:B------:R-:W-:Y:S01]  /*1700*/  FSEL R11, R7, R14, P5 ;  /* 0x0000000e070b7208 */ /* 0x000fe20002800000 */
[C---:B------:R-:W-:Y:S01]  /*1710*/  FFMA R29, R30.reuse, R13, R29 ;  /* 0x0000000d1e1d7223 */ /* 0x040fe2000000001d */
[----:B------:R-:W-:Y:S01]  /*1720*/  FMUL R7, R30, R30 ;  /* 0x0000001e1e077220 */ /* 0x000fe20000400000 */
[----:B------:R-:W-:Y:S01]  /*1730*/  FFMA R43, R52, R16, R43 ;  /* 0x00000010342b7223 */ /* 0x000fe2000000002b */
[----:B------:R2:W3:Y:S01]  /*1740*/  MUFU.RCP R12, R8 ;  /* 0x00000008000c7308 */ /* 0x0004e20000001000 */
[----:B------:R-:W-:Y:S01]  /*1750*/  @!P1 FMUL R27, R27, 16777216 ;  /* 0x4b8000001b1b9820 */ /* 0x000fe20000400000 */
[----:B------:R-:W-:Y:S01]  /*1760*/  FSETP.GEU.AND P6, PT, |R14|, 1.175494350822287508e-38, PT ;  /* 0x008000000e00780b */ /* 0x000fe20003fce200 */
[----:B------:R-:W-:Y:S01]  /*1770*/  FMUL R7, R10, R7 ;  /* 0x000000070a077220 */ /* 0x000fe20000400000 */
[----:B------:R-:W4:Y:S01]  /*1780*/  SHFL.BFLY PT, R30, R43, 0x8, 0x1f ;  /* 0x0d001f002b1e7f89 */ /* 0x000f2200000e0000 */
[----:B------:R-:W-:Y:S01]  /*1790*/  FMUL R9, R52, R52 ;  /* 0x0000003434097220 */ /* 0x000fe20000400000 */
[----:B------:R-:W-:Y:S01]  /*17a0*/  FADD R41, R28, R41 ;  /* 0x000000291c297221 */ /* 0x000fe20000000000 */
[----:B------:R-:W-:Y:S01]  /*17b0*/  FFMA R7, R13, R7, R26 ;  /* 0x000000070d077223 */ /* 0x000fe2000000001a */
[----:B------:R-:W5:Y:S01]  /*17c0*/  MUFU.RCP R27, R27 ;  /* 0x0000001b001b7308 */ /* 0x000f620000001000 */
[----:B--2---:R-:W2:Y:S01]  /*17d0*/  SHFL.BFLY PT, R8, R29, 0x8, 0x1f ;  /* 0x0d001f001d087f89 */ /* 0x004ea200000e0000 */
[----:B------:R-:W-:Y:S01]  /*17e0*/  FMUL R9, R46, R9 ;  /* 0x000000092e097220 */ /* 0x000fe20000400000 */
[----:B-1----:R-:W-:Y:S01]  /*17f0*/  FADD R31, R15, R34 ;  /* 0x000000220f1f7221 */ /* 0x002fe20000000000 */
[----:B------:R-:W-:Y:S01]  /*1800*/  @P4 FMUL R32, R32, 0.25 ;  /* 0x3e80000020204820 */ /* 0x000fe20000400000 */
[----:B------:R-:W1:Y:S01]  /*1810*/  SHFL.BFLY PT, R10, R7, 0x8, 0x1f ;  /* 0x0d001f00070a7f89 */ /* 0x000e6200000e0000 */
[----:B------:R-:W-:Y:S01]  /*1820*/  FFMA R9, R16, R9, R41 ;  /* 0x0000000910097223 */ /* 0x000fe20000000029 */
[----:B------:R-:W-:Y:S01]  /*1830*/  @!P6 FMUL R11, R11, 16777216 ;  /* 0x4b8000000b0be820 */ /* 0x000fe20000400000 */
[----:B------:R-:W-:Y:S01]  /*1840*/  @!P0 FMUL R45, R45, 16777216 ;  /* 0x4b8000002d2d8820 */ /* 0x000fe20000400000 */
[----:B------:R-:W-:Y:S01]  /*1850*/  @P5 FMUL R17, R17, 0.25 ;  /* 0x3e80000011115820 */ /* 0x000fe20000400000 */
[----:B------:R-:W-:Y:S01]  /*1860*/  @!P1 FMUL R32, R32, 16777216 ;  /* 0x4b80000020209820 */ /* 0x000fe20000400000 */
[----:B------:R-:W1:Y:S01]  /*1870*/  SHFL.BFLY PT, R13, R14, 0x2, 0x1f ;  /* 0x0c401f000e0d7f89 */ /* 0x000e6200000e0000 */
[C---:B------:R-:W-:Y:S01]  /*1880*/  FSETP.GEU.AND P5, PT, |R31|.reuse, 1.175494350822287508e-38, PT ;  /* 0x008000001f00780b */ /* 0x040fe20003fae200 */
[----:B------:R-:W1:Y:S01]  /*1890*/  MUFU.RCP R28, R11 ;  /* 0x0000000b001c7308 */ /* 0x000e620000001000 */
[----:B---3--:R-:W-:Y:S01]  /*18a0*/  FMUL R12, R12, R45 ;  /* 0x0000002d0c0c7220 */ /* 0x008fe20000400000 */
[----:B------:R-:W3:Y:S01]  /*18b0*/  SHFL.BFLY PT, R16, R9, 0x8, 0x1f ;  /* 0x0d001f0009107f89 */ /* 0x000ee200000e0000 */
[----:B------:R-:W-:Y:S01]  /*18c0*/  FMUL R26, R31, 0.25 ;  /* 0x3e8000001f1a7820 */ /* 0x000fe20000400000 */
[----:B------:R-:W-:Y:S01]  /*18d0*/  FSETP.NEU.AND P1, PT, R6, RZ, PT ;  /* 0x000000ff0600720b */ /* 0x000fe20003f2d000 */
[----:B0----5:R-:W-:Y:S01]  /*18e0*/  FMUL R27, R27, R32 ;  /* 0x000000201b1b7220 */ /* 0x021fe20000400000 */
[----:B------:R-:W-:Y:S01]  /*18f0*/  FSETP.GT.AND P0, PT, |R31|, 8.50705917302346158658e+37, PT ;  /* 0x7e8000001f00780b */ /* 0x000fe20003f04200 */
[----:B------:R-:W0:Y:S01]  /*1900*/  SHFL.BFLY PT, R32, R31, 0x2, 0x1f ;  /* 0x0c401f001f207f89 */ /* 0x000e2200000e0000 */
[----:B------:R-:W-:Y:S01]  /*1910*/  FSETP.NEU.AND P4, PT, R15, RZ, PT ;  /* 0x000000ff0f00720b */ /* 0x000fe20003f8d000 */
[----:B----4-:R-:W-:Y:S01]  /*1920*/  FADD R30, -R43, R30 ;  /* 0x0000001e2b1e7221 */ /* 0x010fe20000000100 */
[----:B------:R-:W-:Y:S01]  /*1930*/  FSEL R12, R12, RZ, P1 ;  /* 0x000000ff0c0c7208 */ /* 0x000fe20000800000 */
[----:B------:R-:W-:Y:S01]  /*1940*/  @!P6 FMUL R17, R17, 16777216 ;  /* 0x4b8000001111e820 */ /* 0x000fe20000400000 */
[----:B------:R-:W-:Y:S01]  /*1950*/  FSEL R26, R26, R31, P0 ;  /* 0x0000001f1a1a7208 */ /* 0x000fe20000000000 */
[----:B--2---:R-:W-:Y:S01]  /*1960*/  FADD R8, -R29, R8 ;  /* 0x000000081d087221 */ /* 0x004fe20000000100 */
[----:B------:R-:W-:Y:S01]  /*1970*/  FSEL R27, R27, RZ, P4 ;  /* 0x000000ff1b1b7208 */ /* 0x000fe20002000000 */
[----:B-1----:R-:W-:Y:S01]  /*1980*/  FMUL R28, R28, R17 ;  /* 0x000000111c1c7220 */ /* 0x002fe20000400000 */
[----:B------:R-:W-:Y:S01]  /*1990*/  FADD R7, R7, R10 ;  /* 0x0000000a07077221 */ /* 0x000fe20000000000 */
[C---:B------:R-:W-:Y:S01]  /*19a0*/  FFMA R29, R8.reuse, R12, R29 ;  /* 0x0000000c081d7223 */ /* 0x040fe2000000001d */
[----:B------:R-:W-:Y:S01]  /*19b0*/  FMUL R11, R8, R8 ;  /* 0x00000008080b7220 */ /* 0x000fe20000400000 */
[----:B------:R-:W-:Y:S01]  /*19c0*/  @!P5 FMUL R26, R26, 16777216 ;  /* 0x4b8000001a1ad820 */ /* 0x000fe20000400000 */
[C---:B------:R-:W-:Y:S01]  /*19d0*/  FFMA R43, R30.reuse, R27, R43 ;  /* 0x0000001b1e2b7223 */ /* 0x040fe2000000002b */
[----:B------:R-:W-:Y:S01]  /*19e0*/  FMUL R30, R30, R30 ;  /* 0x0000001e1e1e7220 */ /* 0x000fe20000400000 */
[----:B------:R-:W-:Y:S01]  /*19f0*/  FMUL R11, R4, R11 ;  /* 0x0000000b040b7220 */ /* 0x000fe20000400000 */
[----:B------:R1:W2:Y:S01]  /*1a00*/  MUFU.RCP R17, R26 ;  /* 0x0000001a00117308 */ /* 0x0002a20000001000 */
[----:B------:R-:W4:Y:S01]  /*1a10*/  SHFL.BFLY PT, R4, R29, 0x4, 0x1f ;  /* 0x0c801f001d047f89 */ /* 0x000f2200000e0000 */
[----:B------:R-:W-:Y:S01]  /*1a20*/  FMUL R30, R5, R30 ;  /* 0x0000001e051e7220 */ /* 0x000fe20000400000 */
[----:B------:R-:W-:Y:S01]  /*1a30*/  FFMA R7, R12, R11, R7 ;  /* 0x0000000b0c077223 */ /* 0x000fe20000000007 */
[----:B------:R-:W-:Y:S01]  /*1a40*/  FADD R10, R14, R13 ;  /* 0x0000000d0e0a7221 */ /* 0x000fe20000000000 */
[----:B------:R-:W-:Y:S01]  /*1a50*/  @P0 FMUL R34, R34, 0.25 ;  /* 0x3e80000022220820 */ /* 0x000fe20000400000 */
[----:B---3--:R-:W-:Y:S01]  /*1a60*/  FADD R16, R9, R16 ;  /* 0x0000001009107221 */ /* 0x008fe20000000000 */
[----:B------:R-:W-:Y:S01]  /*1a70*/  FSETP.NEU.AND P6, PT, R14, RZ, PT ;  /* 0x000000ff0e00720b */ /* 0x000fe20003fcd000 */
[----:B------:R-:W3:Y:S01]  /*1a80*/  SHFL.BFLY PT, R8, R7, 0x4, 0x1f ;  /* 0x0c801f0007087f89 */ /* 0x000ee200000e0000 */
[----:B------:R-:W-:Y:S01]  /*1a90*/  @!P5 FMUL R34, R34, 16777216 ;  /* 0x4b8000002222d820 */ /* 0x000fe20000400000 */
[----:B------:R-:W-:Y:S01]  /*1aa0*/  FFMA R16, R27, R30, R16 ;  /* 0x0000001e1b107223 */ /* 0x000fe20000000010 */
[C---:B------:R-:W-:Y:S01]  /*1ab0*/  FSETP.GEU.AND P1, PT, |R10|.reuse, 1.175494350822287508e-38, PT ;  /* 0x008000000a00780b */ /* 0x040fe20003f2e200 */
[----:B-1----:R-:W1:Y:S01]  /*1ac0*/  SHFL.BFLY PT, R26, R43, 0x4, 0x1f ;  /* 0x0c801f002b1a7f89 */ /* 0x002e6200000e0000 */
[----:B0-----:R-:W-:Y:S01]  /*1ad0*/  FADD R33, R31, R32 ;  /* 0x000000201f217221 */ /* 0x001fe20000000000 */
[C---:B------:R-:W-:Y:S01]  /*1ae0*/  FMUL R5, R10.reuse, 0.25 ;  /* 0x3e8000000a057820 */ /* 0x040fe20000400000 */
[----:B--2---:R-:W-:Y:S01]  /*1af0*/  FMUL R34, R17, R34 ;  /* 0x0000002211227220 */ /* 0x004fe20000400000 */
[----:B------:R-:W-:Y:S01]  /*1b00*/  FSETP.GT.AND P5, PT, |R10|, 8.50705917302346158658e+37, PT ;  /* 0x7e8000000a00780b */ /* 0x000fe20003fa4200 */
[----:B------:R-:W0:Y:S01]  /*1b10*/  SHFL.BFLY PT, R17, R16, 0x4, 0x1f ;  /* 0x0c801f0010117f89 */ /* 0x000e2200000e0000 */
[C---:B------:R-:W-:Y:S01]  /*1b20*/  FSETP.GEU.AND P0, PT, |R33|.reuse, 1.175494350822287508e-38, PT ;  /* 0x008000002100780b */ /* 0x040fe20003f0e200 */
[----:B------:R-:W-:Y:S01]  /*1b30*/  FMUL R12, R33, 0.25 ;  /* 0x3e800000210c7820 */ /* 0x000fe20000400000 */
[----:B------:R-:W-:Y:S01]  /*1b40*/  FSEL R9, R5, R10, P5 ;  /* 0x0000000a05097208 */ /* 0x000fe20002800000 */
[----:B------:R-:W2:Y:S01]  /*1b50*/  SHFL.BFLY PT, R11, R10, 0x1, 0x1f ;  /* 0x0c201f000a0b7f89 */ /* 0x000ea200000e0000 */
[----:B------:R-:W-:Y:S01]  /*1b60*/  FSEL R28, R28, RZ, P6 ;  /* 0x000000ff1c1c7208 */ /* 0x000fe20003000000 */
[----:B------:R-:W-:Y:S01]  /*1b70*/  UMOV UR4, 0x400 ;  /* 0x0000040000047882 */ /* 0x000fe20000000000 */
[----:B------:R-:W-:Y:S01]  /*1b80*/  FSETP.NEU.AND P6, PT, R31, RZ, PT ;  /* 0x000000ff1f00720b */ /* 0x000fe20003fcd000 */
[----:B------:R-:W5:Y:S01]  /*1b90*/  SHFL.BFLY PT, R36, R33, 0x1, 0x1f ;  /* 0x0c201f0021247f89 */ /* 0x000f6200000e0000 */
[----:B------:R-:W-:Y:S01]  /*1ba0*/  FSETP.GT.AND P4, PT, |R33|, 8.50705917302346158658e+37, PT ;  /* 0x7e8000002100780b */ /* 0x000fe20003f84200 */
[----:B----4-:R-:W-:Y:S01]  /*1bb0*/  FADD R4, -R29, R4 ;  /* 0x000000041d047221 */ /* 0x010fe20000000100 */
[----:B------:R-:W-:Y:S01]  /*1bc0*/  @!P1 FMUL R9, R9, 16777216 ;  /* 0x4b80000009099820 */ /* 0x000fe20000400000 */
[----:B------:R-:W-:Y:S01]  /*1bd0*/  FSEL R34, R34, RZ, P6 ;  /* 0x000000ff22227208 */ /* 0x000fe20003000000 */
[----:B------:R-:W-:Y:S01]  /*1be0*/  @P5 FMUL R13, R13, 0.25 ;  /* 0x3e8000000d0d5820 */ /* 0x000fe20000400000 */
[----:B------:R-:W-:Y:S01]  /*1bf0*/  FSEL R27, R12, R33, P4 ;  /* 0x000000210c1b7208 */ /* 0x000fe20002000000 */
[C---:B------:R-:W-:Y:S01]  /*1c00*/  FFMA R29, R4.reuse, R28, R29 ;  /* 0x0000001c041d7223 */ /* 0x040fe2000000001d */
[----:B------:R-:W4:Y:S01]  /*1c10*/  MUFU.RCP R12, R9 ;  /* 0x00000009000c7308 */ /* 0x000f220000001000 */
[----:B------:R-:W-:Y:S01]  /*1c20*/  FMUL R5, R4, R4 ;  /* 0x0000000404057220 */ /* 0x000fe20000400000 */
[----:B---3--:R-:W-:Y:S01]  /*1c30*/  FADD R7, R7, R8 ;  /* 0x0000000807077221 */ /* 0x008fe20000000000 */
[----:B-1----:R-:W-:Y:S01]  /*1c40*/  FADD R26, -R43, R26 ;  /* 0x0000001a2b1a7221 */ /* 0x002fe20000000100 */
[----:B------:R-:W-:Y:S01]  /*1c50*/  @!P0 FMUL R27, R27, 16777216 ;  /* 0x4b8000001b1b8820 */ /* 0x000fe20000400000 */
[----:B------:R-:W1:Y:S01]  /*1c60*/  SHFL.BFLY PT, R4, R29, 0x2, 0x1f ;  /* 0x0c401f001d047f89 */ /* 0x000e6200000e0000 */
[----:B------:R-:W-:Y:S01]  /*1c70*/  FMUL R5, R6, R5 ;  /* 0x0000000506057220 */ /* 0x000fe20000400000 */
[C---:B------:R-:W-:Y:S01]  /*1c80*/  FFMA R43, R26.reuse, R34, R43 ;  /* 0x000000221a2b7223 */ /* 0x040fe2000000002b */
[----:B------:R-:W-:Y:S01]  /*1c90*/  FMUL R26, R26, R26 ;  /* 0x0000001a1a1a7220 */ /* 0x000fe20000400000 */
[----:B------:R-:W-:Y:S01]  /*1ca0*/  @!P1 FMUL R13, R13, 16777216 ;  /* 0x4b8000000d0d9820 */ /* 0x000fe20000400000 */
[----:B------:R-:W-:Y:S01]  /*1cb0*/  FFMA R5, R28, R5, R7 ;  /* 0x000000051c057223 */ /* 0x000fe20000000007 */
[----:B------:R-:W3:Y:S01]  /*1cc0*/  MUFU.RCP R27, R27 ;  /* 0x0000001b001b7308 */ /* 0x000ee20000001000 */
[----:B------:R-:W1:Y:S01]  /*1cd0*/  SHFL.BFLY PT, R30, R43, 0x2, 0x1f ;  /* 0x0c401f002b1e7f89 */ /* 0x000e6200000e0000 */
[----:B------:R-:W-:Y:S01]  /*1ce0*/  FMUL R26, R15, R26 ;  /* 0x0000001a0f1a7220 */ /* 0x000fe20000400000 */
[----:B0-----:R-:W-:Y:S01]  /*1cf0*/  FADD R17, R16, R17 ;  /* 0x0000001110117221 */ /* 0x001fe20000000000 */
[----:B------:R-:W-:Y:S01]  /*1d00*/  @P4 FMUL R32, R32, 0.25 ;  /* 0x3e80000020204820 */ /* 0x000fe20000400000 */
[----:B------:R-:W0:Y:S01]  /*1d10*/  SHFL.BFLY PT, R6, R5, 0x2, 0x1f ;  /* 0x0c401f0005067f89 */ /* 0x000e2200000e0000 */
[----:B--2---:R-:W-:Y:S01]  /*1d20*/  FADD R8, R10, R11 ;  /* 0x0000000b0a087221 */ /* 0x004fe20000000000 */
[----:B----4-:R-:W-:Y:S01]  /*1d30*/  FMUL R12, R12, R13 ;  /* 0x0000000d0c0c7220 */ /* 0x010fe20000400000 */
[----:B------:R-:W-:Y:S01]  /*1d40*/  FFMA R17, R34, R26, R17 ;  /* 0x0000001a22117223 */ /* 0x000fe20000000011 */
[----:B------:R-:W-:Y:S01]  /*1d50*/  FSETP.NEU.AND P4, PT, R10, RZ, PT ;  /* 0x000000ff0a00720b */ /* 0x000fe20003f8d000 */
[----:B-----5:R-:W-:Y:S01]  /*1d60*/  FADD R26, R33, R36 ;  /* 0x00000024211a7221 */ /* 0x020fe20000000000 */
[----:B------:R-:W-:Y:S01]  /*1d70*/  @!P0 FMUL R32, R32, 16777216 ;  /* 0x4b80000020208820 */ /* 0x000fe20000400000 */
[----:B------:R-:W-:Y:S01]  /*1d80*/  FSETP.GT.AND P0, PT, |R8|, 8.50705917302346158658e+37, PT ;  /* 0x7e8000000800780b */ /* 0x000fe20003f04200 */
[----:B------:R-:W2:Y:S01]  /*1d90*/  SHFL.BFLY PT, R16, R17, 0x2, 0x1f ;  /* 0x0c401f0011107f89 */ /* 0x000ea200000e0000 */
[----:B------:R-:W-:Y:S01]  /*1da0*/  FSEL R12, R12, RZ, P4 ;  /* 0x000000ff0c0c7208 */ /* 0x000fe20002000000 */
[----:B---3--:R-:W-:Y:S01]  /*1db0*/  FMUL R27, R27, R32 ;  /* 0x000000201b1b7220 */ /* 0x008fe20000400000 */
[----:B------:R-:W-:Y:S01]  /*1dc0*/  FSETP.GT.AND P4, PT, |R26|, 8.50705917302346158658e+37, PT ;  /* 0x7e8000001a00780b */ /* 0x000fe20003f84200 */
[----:B------:R-:W-:Y:S01]  /*1dd0*/  UPRMT UR4, UR5, 0x654, UR4 ;  /* 0x0000065405047896 */ /* 0x000fe20008000004 */
[----:B------:R-:W-:Y:S01]  /*1de0*/  FSETP.GEU.AND P1, PT, |R8|, 1.175494350822287508e-38, PT ;  /* 0x008000000800780b */ /* 0x000fe20003f2e200 */
[----:B-1----:R-:W-:Y:S01]  /*1df0*/  FADD R4, -R29, R4 ;  /* 0x000000041d047221 */ /* 0x002fe20000000100 */
[----:B------:R-:W-:Y:S01]  /*1e00*/  FSETP.NEU.AND P5, PT, R33, RZ, PT ;  /* 0x000000ff2100720b */ /* 0x000fe20003fad000 */
[----:B------:R-:W-:Y:S01]  /*1e10*/  IMAD R24, R24, -0x10, R21 ;  /* 0xfffffff018187824 */ /* 0x000fe200078e0215 */
[----:B------:R-:W-:Y:S01]  /*1e20*/  FSETP.GEU.AND P6, PT, |R26|, 1.175494350822287508e-38, PT ;  /* 0x008000001a00780b */ /* 0x000fe20003fce200 */
[----:B------:R-:W-:Y:S01]  /*1e30*/  FMUL R7, R4, R4 ;  /* 0x0000000404077220 */ /* 0x000fe20000400000 */
[----:B------:R-:W-:Y:S01]  /*1e40*/  FSEL R27, R27, RZ, P5 ;  /* 0x000000ff1b1b7208 */ /* 0x000fe20002800000 */
[----:B------:R-:W-:Y:S01]  /*1e50*/  FADD R30, -R43, R30 ;  /* 0x0000001e2b1e7221 */ /* 0x000fe20000000100 */
[C---:B------:R-:W-:Y:S01]  /*1e60*/  FSETP.NEU.AND P5, PT, R8.reuse, RZ, PT ;  /* 0x000000ff0800720b */ /* 0x040fe20003fad000 */
[----:B------:R-:W-:Y:S01]  /*1e70*/  @P0 FMUL R8, R8, 0.25 ;  /* 0x3e80000008080820 */ /* 0x000fe20000400000 */
[----:B------:R-:W-:Y:S01]  /*1e80*/  @P0 FMUL R11, R11, 0.25 ;  /* 0x3e8000000b0b0820 */ /* 0x000fe20000400000 */
[----:B------:R-:W-:Y:S01]  /*1e90*/  FSETP.NEU.AND P0, PT, R26, RZ, PT ;  /* 0x000000ff1a00720b */ /* 0x000fe20003f0d000 */
[----:B------:R-:W-:Y:S01]  /*1ea0*/  FFMA R4, R4, R12, R29 ;  /* 0x0000000c04047223 */ /* 0x000fe2000000001d */
[----:B------:R-:W-:Y:S01]  /*1eb0*/  FFMA R13, R30, R27, R43 ;  /* 0x0000001b1e0d7223 */ /* 0x000fe2000000002b */
[----:B------:R-:W-:Y:S01]  /*1ec0*/  @P4 FMUL R26, R26, 0.25 ;  /* 0x3e8000001a1a4820 */ /* 0x000fe20000400000 */
[----:B------:R-:W-:Y:S01]  /*1ed0*/  FMUL R7, R14, R7 ;  /* 0x000000070e077220 */ /* 0x000fe20000400000 */
[----:B------:R-:W-:Y:S01]  /*1ee0*/  @!P1 FMUL R8, R8, 16777216 ;  /* 0x4b80000008089820 */ /* 0x000fe20000400000 */
[----:B0-----:R-:W-:Y:S01]  /*1ef0*/  FADD R5, R5, R6 ;  /* 0x0000000605057221 */ /* 0x001fe20000000000 */
[----:B------:R-:W-:Y:S01]  /*1f00*/  @!P6 FMUL R26, R26, 16777216 ;  /* 0x4b8000001a1ae820 */ /* 0x000fe20000400000 */
[----:B------:R-:W0:Y:S01]  /*1f10*/  SHFL.BFLY PT, R9, R4, 0x1, 0x1f ;  /* 0x0c201f0004097f89 */ /* 0x000e2200000e0000 */
[----:B------:R-:W-:Y:S01]  /*1f20*/  @P4 FMUL R36, R36, 0.25 ;  /* 0x3e80000024244820 */ /* 0x000fe20000400000 */
[----:B------:R-:W-:Y:S01]  /*1f30*/  FFMA R5, R12, R7, R5 ;  /* 0x000000070c057223 */ /* 0x000fe20000000005 */
[----:B------:R-:W1:Y:S01]  /*1f40*/  MUFU.RCP R8, R8 ;  /* 0x0000000800087308 */ /* 0x000e620000001000 */
[----:B------:R-:W3:Y:S01]  /*1f50*/  SHFL.BFLY PT, R14, R13, 0x1, 0x1f ;  /* 0x0c201f000d0e7f89 */ /* 0x000ee200000e0000 */
[----:B------:R-:W-:Y:S01]  /*1f60*/  @!P1 FMUL R11, R11, 16777216 ;  /* 0x4b8000000b0b9820 */ /* 0x000fe20000400000 */
[----:B------:R-:W-:Y:S01]  /*1f70*/  @!P6 FMUL R36, R36, 16777216 ;  /* 0x4b8000002424e820 */ /* 0x000fe20000400000 */
[----:B------:R-:W-:Y:S01]  /*1f80*/  LEA R23, R23, UR4, 0x2 ;  /* 0x0000000417177c11 */ /* 0x000fe2000f8e10ff */
[----:B------:R-:W-:Y:S01]  /*1f90*/  FMUL R30, R30, R30 ;  /* 0x0000001e1e1e7220 */ /* 0x000fe20000400000 */
[----:B--2---:R-:W-:Y:S01]  /*1fa0*/  FADD R16, R17, R16 ;  /* 0x0000001011107221 */ /* 0x004fe20000000000 */
[----:B------:R-:W2:Y:S01]  /*1fb0*/  SHFL.BFLY PT, R6, R5, 0x1, 0x1f ;  /* 0x0c201f0005067f89 */ /* 0x000ea200000e0000 */
[----:B------:R-:W4:Y:S01]  /*1fc0*/  MUFU.RCP R7, R26 ;  /* 0x0000001a00077308 */ /* 0x000f220000001000 */
[----:B------:R-:W-:Y:S01]  /*1fd0*/  FMUL R30, R31, R30 ;  /* 0x0000001e1f1e7220 */ /* 0x000fe20000400000 */
[----:B------:R-:W-:Y:S01]  /*1fe0*/  LEA R38, R38, UR4, 0x2 ;  /* 0x0000000426267c11 */ /* 0x000fe2000f8e10ff */
[----:B------:R-:W-:Y:S01]  /*1ff0*/  HFMA2.MMA R31, -RZ, RZ, 1.041015625, -0.052093505859375 ;  /* 0x3c2aaaabff1f7435 */ /* 0x000fe200000001ff */
[----:B------:R-:W-:Y:S01]  /*2000*/  LEA.HI R22, R22, R21, RZ, 0x8 ;  /* 0x0000001516167211 */ /* 0x000fe200078f40ff */
[----:B------:R-:W-:Y:S01]  /*2010*/  FFMA R16, R27, R30, R16 ;  /* 0x0000001e1b107223 */ /* 0x000fe20000000010 */
[----:B------:R-:W-:Y:S01]  /*2020*/  LEA R24, R24, R25, 0x4 ;  /* 0x0000001918187211 */ /* 0x000fe200078e20ff */
[----:B-1----:R-:W-:Y:S01]  /*2030*/  FMUL R8, R8, R11 ;  /* 0x0000000b08087220 */ /* 0x002fe20000400000 */
[----:B------:R-:W-:Y:S01]  /*2040*/  LOP3.LUT R11, R22, 0xffffff00, RZ, 0xc0, !PT ;  /* 0xffffff00160b7812 */ /* 0x000fe200078ec0ff */
[----:B------:R-:W-:Y:S01]  /*2050*/  IMAD R29, R18, 0x60, R19 ;  /* 0x00000060121d7824 */ /* 0x000fe200078e0213 */
[----:B------:R-:W1:Y:S01]  /*2060*/  SHFL.BFLY PT, R15, R16, 0x1, 0x1f ;  /* 0x0c201f00100f7f89 */ /* 0x000e6200000e0000 */
[----:B------:R-:W-:Y:S01]  /*2070*/  ULDC.64 UR4, c[0x0][0x220] ;  /* 0x0000880000047ab9 */ /* 0x000fe20000000a00 */
[----:B------:R-:W-:Y:S01]  /*2080*/  FSEL R8, R8, RZ, P5 ;  /* 0x000000ff08087208 */ /* 0x000fe20002800000 */
[----:B0-----:R-:W-:Y:S01]  /*2090*/  FADD R9, -R4, R9 ;  /* 0x0000000904097221 */ /* 0x001fe20000000100 */
[----:B------:R-:W-:Y:S01]  /*20a0*/  IADD3 R11, R24, R11, RZ ;  /* 0x0000000b180b7210 */ /* 0x000fe20007ffe0ff */
[----:B----4-:R-:W-:Y:S01]  /*20b0*/  FMUL R36, R7, R36 ;  /* 0x0000002407247220 */ /* 0x010fe20000400000 */
[----:B------:R-:W-:-:S04]  /*20c0*/  IMAD.WIDE R24, R29, 0x4, R2 ;  /* 0x000000041d187825 */ /* 0x000fc800078e0202 */
[----:B---3--:R-:W-:Y:S01]  /*20d0*/  FADD R14, -R13, R14 ;  /* 0x0000000e0d0e7221 */ /* 0x008fe20000000100 */
[C---:B------:R-:W-:Y:S01]  /*20e0*/  FFMA R12, R9.reuse, R8, R4 ;  /* 0x00000008090c7223 */ /* 0x040fe20000000004 */
[----:B------:R-:W-:Y:S01]  /*20f0*/  FMUL R7, R9, R9 ;  /* 0x0000000909077220 */ /* 0x000fe20000400000 */
[----:B------:R-:W-:Y:S01]  /*2100*/  FSEL R36, R36, RZ, P0 ;  /* 0x000000ff24247208 */ /* 0x000fe20000000000 */
[----:B------:R-:W-:Y:S01]  /*2110*/  FMUL R4, R14, R14 ;  /* 0x0000000e0e047220 */ /* 0x000fe20000400000 */
[----:B------:R-:W-:Y:S01]  /*2120*/  LOP3.LUT P0, RZ, R20, 0x1c0, RZ, 0xc0, !PT ;  /* 0x000001c014ff7812 */ /* 0x000fe2000780c0ff */
[----:B------:R-:W-:Y:S01]  /*2130*/  STS [R23], R12 ;  /* 0x0000000c17007388 */ /* 0x000fe20000000800 */
[----:B------:R-:W-:Y:S01]  /*2140*/  FMUL R7, R10, R7 ;  /* 0x000000070a077220 */ /* 0x000fe20000400000 */
[----:B------:R-:W-:Y:S01]  /*2150*/  FFMA R13, R14, R36, R13 ;  /* 0x000000240e0d7223 */ /* 0x000fe2000000000d */
[----:B--2---:R-:W-:Y:S01]  /*2160*/  FADD R5, R5, R6 ;  /* 0x0000000605057221 */ /* 0x004fe20000000000 */
[----:B------:R-:W-:Y:S01]  /*2170*/  FMUL R4, R33, R4 ;  /* 0x0000000421047220 */ /* 0x000fe20000400000 */
[----:B------:R-:W-:Y:S01]  /*2180*/  ISETP.LT.AND P0, PT, R21, 0x400, !P0 ;  /* 0x000004001500780c */ /* 0x000fe20004701270 */
[----:B------:R-:W-:Y:S01]  /*2190*/  IMAD R33, R0, 0x60, R19 ;  /* 0x0000006000217824 */ /* 0x000fe200078e0213 */
[----:B------:R-:W-:Y:S01]  /*21a0*/  STS [R23+0x80], R13 ;  /* 0x0000800d17007388 */ /* 0x000fe20000000800 */
[----:B------:R-:W-:Y:S01]  /*21b0*/  FFMA R28, R8, R7, R5 ;  /* 0x00000007081c7223 */ /* 0x000fe20000000005 */
[----:B------:R-:W-:Y:S01]  /*21c0*/  CS2R R20, SRZ ;  /* 0x0000000000147805 */ /* 0x000fe2000001ff00 */
[----:B------:R-:W0:Y:S08]  /*21d0*/  LDC.64 R6, c[0x0][0x238] ;  /* 0x00008e00ff067b82 */ /* 0x000e300000000a00 */
[----:B------:R-:W-:Y:S01]  /*21e0*/  BAR.SYNC.DEFER_BLOCKING 0x0 ;  /* 0x0000000000007b1d */ /* 0x000fe20000010000 */
[----:B-1----:R-:W-:Y:S01]  /*21f0*/  FADD R15, R16, R15 ;  /* 0x0000000f100f7221 */ /* 0x002fe20000000000 */
[----:B------:R-:W-:-:S04]  /*2200*/  IMAD.WIDE R26, R33, 0x4, R2 ;  /* 0x00000004211a7825 */ /* 0x000fc800078e0202 */
[----:B------:R-:W-:Y:S01]  /*2210*/  FFMA R30, R36, R4, R15 ;  /* 0x00000004241e7223 */ /* 0x000fe2000000000f */
[----:B------:R-:W-:Y:S01]  /*2220*/  CS2R R36, SRZ ;  /* 0x0000000000247805 */ /* 0x000fe2000001ff00 */
[----:B------:R-:W1:Y:S01]  /*2230*/  LDC.64 R4, c[0x0][0x230] ;  /* 0x00008c00ff047b82 */ /* 0x000e620000000a00 */
[----:B------:R-:W-:Y:S01]  /*2240*/  ULDC.64 UR10, c[0x0][0x228] ;  /* 0x00008a00000a7ab9 */ /* 0x000fe20000000a00 */
[C---:B0-----:R-:W-:Y:S01]  /*2250*/  IMAD.WIDE R6, R11.reuse, 0x4, R6 ;  /* 0x000000040b067825 */ /* 0x041fe200078e0206 */
[----:B------:R-:W0:Y:S05]  /*2260*/  LDS R9, [R38] ;  /* 0x0000000026097984 */ /* 0x000e2a0000000800 */
[----:B------:R-:W-:Y:S01]  /*2270*/  BAR.SYNC.DEFER_BLOCKING 0x0 ;  /* 0x0000000000007b1d */ /* 0x000fe20000010000 */
[----:B-1----:R-:W-:-:S05]  /*2280*/  IMAD.WIDE R4, R11, 0x4, R4 ;  /* 0x000000040b047825 */ /* 0x002fca00078e0204 */
[----:B------:R-:W-:Y:S04]  /*2290*/  STS [R23], R28 ;  /* 0x0000001c17007388 */ /* 0x000fe80000000800 */
[----:B------:R1:W-:Y:S01]  /*22a0*/  STS [R23+0x80], R30 ;  /* 0x0000801e17007388 */ /* 0x0003e20000000800 */
[----:B------:R-:W-:Y:S01]  /*22b0*/  BAR.SYNC.DEFER_BLOCKING 0x0 ;  /* 0x0000000000007b1d */ /* 0x000fe20000010000 */
[----:B------:R-:W-:Y:S02]  /*22c0*/  SHF.L.U32 R16, R19, 0x2, RZ ;  /* 0x0000000213107819 */ /* 0x000fe400000006ff */
[----:B-1----:R-:W-:-:S03]  /*22d0*/  CS2R R22, SRZ ;  /* 0x0000000000167805 */ /* 0x002fc6000001ff00 */
[----:B------:R1:W2:Y:S04]  /*22e0*/  LDS R8, [R38] ;  /* 0x0000000026087984 */ /* 0x0002a80000000800 */
[----:B0-----:R-:W-:Y:S01]  /*22f0*/  @P0 STG.E desc[UR6][R4.64], R9 ;  /* 0x0000000904000986 */ /* 0x001fe2000c101906 */
[----:B-1----:R-:W-:Y:S01]  /*2300*/  CS2R R38, SRZ ;  /* 0x0000000000267805 */ /* 0x002fe2000001ff00 */
[----:B--2---:R-:W-:-:S04]  /*2310*/  FFMA R8, R8, R31, 9.9999999747524270788e-07 ;  /* 0x358637bd08087423 */ /* 0x004fc8000000001f */
[----:B------:R-:W0:Y:S02]  /*2320*/  MUFU.RSQ R15, R8 ;  /* 0x00000008000f7308 */ /* 0x000e240000001400 */
[----:B0-----:R0:W-:Y:S01]  /*2330*/  @P0 STG.E desc[UR6][R6.64], R15 ;  /* 0x0000000f06000986 */ /* 0x0011e2000c101906 */
[----:B------:R-:W-:-:S03]  /*2340*/  IADD3 R14, P0, R16, UR4, RZ ;  /* 0x00000004100e7c10 */ /* 0x000fc6000ff1e0ff */
[----:B------:R-:W2:Y:S01]  /*2350*/  @!P2 LDG.E.EF.128 R36, desc[UR6][R24.64] ;  /* 0x000000061824a981 */ /* 0x000ea2000c0e1d00 */
[----:B------:R-:W-:-:S03]  /*2360*/  IADD3 R16, P1, R16, UR10, RZ ;  /* 0x0000000a10107c10 */ /* 0x000fc6000ff3e0ff */
[----:B------:R1:W3:Y:S01]  /*2370*/  @!P3 LDG.E.EF.128 R20, desc[UR6][R26.64] ;  /* 0x000000061a14b981 */ /* 0x0002e2000c0e1d00 */
[----:B------:R-:W-:Y:S02]  /*2380*/  IADD3.X R17, RZ, UR11, RZ, P1, !PT ;  /* 0x0000000bff117c10 */ /* 0x000fe40008ffe4ff */
[----:B0-----:R-:W-:-:S03]  /*2390*/  IADD3.X R15, RZ, UR5, RZ, P0, !PT ;  /* 0x00000005ff0f7c10 */ /* 0x001fc600087fe4ff */
[----:B------:R-:W4:Y:S04]  /*23a0*/  LDG.E.EL.128 R4, desc[UR6][R16.64] ;  /* 0x0000000610047981 */ /* 0x000f28000c2e1d00 */
[----:B------:R-:W4:Y:S01]  /*23b0*/  LDG.E.EL.128 R8, desc[UR6][R14.64] ;  /* 0x000000060e087981 */ /* 0x000f22000c2e1d00 */
[-C--:B-1----:R-:W-:Y:S01]  /*23c0*/  FFMA R26, R30, R31.reuse, 9.9999999747524270788e-07 ;  /* 0x358637bd1e1a7423 */ /* 0x082fe2000000001f */
[----:B------:R-:W-:-:S04]  /*23d0*/  FFMA R24, R28, R31, 9.9999999747524270788e-07 ;  /* 0x358637bd1c187423 */ /* 0x000fc8000000001f */
[----:B------:R0:W1:Y:S08]  /*23e0*/  MUFU.RSQ R45, R24 ;  /* 0x00000018002d7308 */ /* 0x0000700000001400 */
[----:B------:R-:W5:Y:S01]  /*23f0*/  MUFU.RSQ R26, R26 ;  /* 0x0000001a001a7308 */ /* 0x000f620000001400 */
[----:B0-----:R-:W0:Y:S01]  /*2400*/  LDC.64 R24, c[0x0][0x240] ;  /* 0x00009000ff187b82 */ /* 0x001e220000000a00 */
[----:B------:R-:W-:-:S02]  /*2410*/  CS2R R40, SRZ ;  /* 0x0000000000287805 */ /* 0x000fc4000001ff00 */
[----:B------:R-:W-:Y:S02]  /*2420*/  CS2R R42, SRZ ;  /* 0x00000000002a7805 */ /* 0x000fe4000001ff00 */
[----:B--2---:R-:W-:Y:S02]  /*2430*/  SEL R27, R36, RZ, !P2 ;  /* 0x000000ff241b7207 */ /* 0x004fe40005000000 */
[----:B------:R-:W-:Y:S02]  /*2440*/  SEL R31, R37, RZ, !P2 ;  /* 0x000000ff251f7207 */ /* 0x000fe40005000000 */
[----:B---3--:R-:W-:Y:S02]  /*2450*/  SEL R20, R20, RZ, !P3 ;  /* 0x000000ff14147207 */ /* 0x008fe40005800000 */
[----:B------:R-:W-:Y:S01]  /*2460*/  LOP3.LUT R37, R19, 0x40, RZ, 0xfc, !PT ;  /* 0x0000004013257812 */ /* 0x000fe200078efcff */
[C---:B------:R-:W-:Y:S01]  /*2470*/  FADD R19, -R12.reuse, R27 ;  /* 0x0000001b0c137221 */ /* 0x040fe20000000100 */
[----:B------:R-:W-:Y:S01]  /*2480*/  SEL R28, R21, RZ, !P3 ;  /* 0x000000ff151c7207 */ /* 0x000fe20005800000 */
[----:B------:R-:W-:Y:S01]  /*2490*/  FADD R21, -R13, R20 ;  /* 0x000000140d157221 */ /* 0x000fe20000000100 */
[----:B------:R-:W-:Y:S01]  /*24a0*/  SEL R30, R23, RZ, !P3 ;  /* 0x000000ff171e7207 */ /* 0x000fe20005800000 */
[----:B------:R-:W-:Y:S01]  /*24b0*/  FADD R20, -R12, R31 ;  /* 0x0000001f0c147221 */ /* 0x000fe20000000100 */
[----:B-1----:R-:W-:Y:S01]  /*24c0*/  FMUL R19, R45, R19 ;  /* 0x000000132d137220 */ /* 0x002fe20000400000 */
[----:B------:R-:W-:Y:S01]  /*24d0*/  FADD R23, -R13, R28 ;  /* 0x0000001c0d177221 */ /* 0x000fe20000000100 */
[----:B------:R-:W-:Y:S01]  /*24e0*/  SEL R35, R38, RZ, !P2 ;  /* 0x000000ff26237207 */ /* 0x000fe20005000000 */
[----:B-----5:R-:W-:Y:S01]  /*24f0*/  FMUL R21, R26, R21 ;  /* 0x000000151a157220 */ /* 0x020fe20000400000 */
[----:B------:R-:W-:Y:S01]  /*2500*/  SEL R22, R22, RZ, !P3 ;  /* 0x000000ff16167207 */ /* 0x000fe20005800000 */
[----:B------:R-:W-:Y:S01]  /*2510*/  FMUL R28, R45, R20 ;  /* 0x000000142d1c7220 */ /* 0x000fe20000400000 */
[----:B------:R-:W-:Y:S01]  /*2520*/  ISETP.GE.U32.AND P0, PT, R37, 0x60, PT ;  /* 0x000000602500780c */ /* 0x000fe20003f06070 */
[----:B------:R-:W-:Y:S01]  /*2530*/  FMUL R32, R26, R23 ;  /* 0x000000171a207220 */ /* 0x000fe20000400000 */
[----:B------:R-:W-:Y:S01]  /*2540*/  SEL R39, R39, RZ, !P2 ;  /* 0x000000ff27277207 */ /* 0x000fe20005000000 */
[C-C-:B----4-:R-:W-:Y:S01]  /*2550*/  FFMA R20, R8.reuse, R19, R4.reuse ;  /* 0x0000001308147223 */ /* 0x150fe20000000004 */
[----:B------:R-:W-:Y:S01]  /*2560*/  FFMA R4, R8, R21, R4 ;  /* 0x0000001508047223 */ /* 0x000fe20000000004 */
[C---:B------:R-:W-:Y:S01]  /*2570*/  FADD R8, -R12.reuse, R35 ;  /* 0x000000230c087221 */ /* 0x040fe20000000100 */
[C-C-:B------:R-:W-:Y:S01]  /*2580*/  FFMA R21, R9.reuse, R28, R5.reuse ;  /* 0x0000001c09157223 */ /* 0x140fe20000000005 */
[----:B------:R-:W-:Y:S01]  /*2590*/  ISETP.GE.U32.AND.EX P0, PT, RZ, RZ, PT, P0 ;  /* 0x000000ffff00720c */ /* 0x000fe20003f06100 */
[----:B------:R-:W-:Y:S01]  /*25a0*/  FFMA R5, R9, R32, R5 ;  /* 0x0000002009057223 */ /* 0x000fe20000000005 */
[C---:B------:R-:W-:Y:S01]  /*25b0*/  FADD R19, -R13.reuse, R22 ;  /* 0x000000160d137221 */ /* 0x040fe20000000100 */
[----:B------:R-:W-:Y:S01]  /*25c0*/  FADD R9, -R12, R39 ;  /* 0x000000270c097221 */ /* 0x000fe20000000100 */
[----:B------:R-:W-:Y:S01]  /*25d0*/  FADD R23, -R13, R30 ;  /* 0x0000001e0d177221 */ /* 0x000fe20000000100 */
[C---:B------:R-:W-:Y:S01]  /*25e0*/  FMUL R27, R45.reuse, R8 ;  /* 0x000000082d1b7220 */ /* 0x040fe20000400000 */
[----:B------:R-:W-:Y:S01]  /*25f0*/  ISETP.LT.AND P1, PT, R18, 0x400, !P0 ;  /* 0x000004001200780c */ /* 0x000fe20004721270 */
[C---:B------:R-:W-:Y:S01]  /*2600*/  FMUL R19, R26.reuse, R19 ;  /* 0x000000131a137220 */ /* 0x040fe20000400000 */
[----:B------:R-:W-:Y:S01]  /*2610*/  FMUL R8, R45, R9 ;  /* 0x000000092d087220 */ /* 0x000fe20000400000 */
[----:B------:R-:W-:Y:S01]  /*2620*/  FMUL R28, R26, R23 ;  /* 0x000000171a1c7220 */ /* 0x000fe20000400000 */
[----:B------:R-:W-:Y:S01]  /*2630*/  FFMA R22, R10, R27, R6 ;  /* 0x0000001b0a167223 */ /* 0x000fe20000000006 */
[----:B------:R-:W-:-:S02]  /*2640*/  IMAD R27, R18, 0x60, R37 ;  /* 0x00000060121b7824 */ /* 0x000fc400078e0225 */
[----:B------:R-:W-:Y:S01]  /*2650*/  FFMA R6, R10, R19, R6 ;  /* 0x000000130a067223 */ /* 0x000fe20000000006 */
[----:B------:R-:W-:Y:S01]  /*2660*/  FFMA R23, R11, R8, R7 ;  /* 0x000000080b177223 */ /* 0x000fe20000000007 */
[----:B0-----:R-:W-:-:S04]  /*2670*/  IMAD.WIDE R18, R29, 0x4, R24 ;  /* 0x000000041d127825 */ /* 0x001fc800078e0218 */
[----:B------:R-:W-:Y:S01]  /*2680*/  FFMA R7, R11, R28, R7 ;  /* 0x0000001c0b077223 */ /* 0x000fe20000000007 */
[----:B------:R-:W-:Y:S01]  /*2690*/  IMAD.WIDE R32, R33, 0x4, R24 ;  /* 0x0000000421207825 */ /* 0x000fe200078e0218 */
[----:B------:R-:W-:-:S03]  /*26a0*/  ISETP.LT.AND P4, PT, R0, 0x400, !P0 ;  /* 0x000004000000780c */ /* 0x000fc60004781270 */
[----:B------:R-:W-:Y:S01]  /*26b0*/  IMAD.WIDE R34, R27, 0x4, R2 ;  /* 0x000000041b227825 */ /* 0x000fe200078e0202 */
[----:B------:R-:W-:Y:S04]  /*26c0*/  @!P2 STG.E.128 desc[UR6][R18.64], R20 ;  /* 0x000000141200a986 */ /* 0x000fe8000c101d06 */
[----:B------:R0:W-:Y:S01]  /*26d0*/  @!P3 STG.E.128 desc[UR6][R32.64], R4 ;  /* 0x000000042000b986 */ /* 0x0001e2000c101d06 */
[----:B------:R-:W-:-:S03]  /*26e0*/  IMAD R37, R0, 0x60, R37 ;  /* 0x0000006000257824 */ /* 0x000fc600078e0225 */
[----:B------:R-:W2:Y:S01]  /*26f0*/  @P1 LDG.E.EF.128 R40, desc[UR6][R34.64] ;  /* 0x0000000622281981 */ /* 0x000ea2000c0e1d00 */
[----:B------:R-:W-:Y:S02]  /*2700*/  CS2R R8, SRZ ;  /* 0x0000000000087805 */ /* 0x000fe4000001ff00 */
[----:B------:R-:W-:Y:S01]  /*2710*/  CS2R R10, SRZ ;  /* 0x00000000000a7805 */ /* 0x000fe2000001ff00 */
[----:B------:R-:W-:Y:S01]  /*2720*/  IMAD.WIDE R2, R37, 0x4, R2 ;  /* 0x0000000425027825 */ /* 0x000fe200078e0202 */
[----:B------:R-:W-:Y:S02]  /*2730*/  CS2R R28, SRZ ;  /* 0x00000000001c7805 */ /* 0x000fe4000001ff00 */
[----:B------:R-:W-:Y:S02]  /*2740*/  CS2R R30, SRZ ;  /* 0x00000000001e7805 */ /* 0x000fe4000001ff00 */
[----:B------:R1:W3:Y:S04]  /*2750*/  @P4 LDG.E.EF.128 R8, desc[UR6][R2.64] ;  /* 0x0000000602084981 */ /* 0x0002e8000c0e1d00 */
[----:B------:R-:W4:Y:S01]  /*2760*/  @!P0 LDG.E.EL.128 R28, desc[UR6][R14.64+0x100] ;  /* 0x000100060e1c8981 */ /* 0x000f22000c2e1d00 */
[----:B0-----:R-:W-:-:S02]  /*2770*/  CS2R R4, SRZ ;  /* 0x0000000000047805 */ /* 0x001fc4000001ff00 */
[----:B------:R-:W-:-:S06]  /*2780*/  CS2R R6, SRZ ;  /* 0x0000000000067805 */ /* 0x000fcc000001ff00 */
[----:B------:R0:W5:Y:S01]  /*2790*/  @!P0 LDG.E.EL.128 R4, desc[UR6][R16.64+0x100] ;  /* 0x0001000610048981 */ /* 0x000162000c2e1d00 */
[----:B-1----:R-:W-:-:S04]  /*27a0*/  IMAD.WIDE R2, R27, 0x4, R24 ;  /* 0x000000041b027825 */ /* 0x002fc800078e0218 */
[----:B------:R-:W-:Y:S01]  /*27b0*/  IMAD.WIDE R24, R37, 0x4, R24 ;  /* 0x0000000425187825 */ /* 0x000fe200078e0218 */
[----:B--2---:R-:W-:Y:S02]  /*27c0*/  SEL R19, R40, RZ, P1 ;  /* 0x000000ff28137207 */ /* 0x004fe40000800000 */
[----:B------:R-:W-:Y:S02]  /*27d0*/  SEL R41, R41, RZ, P1 ;  /* 0x000000ff29297207 */ /* 0x000fe40000800000 */
[----:B------:R-:W-:Y:S02]  /*27e0*/  SEL R21, R42, RZ, P1 ;  /* 0x000000ff2a157207 */ /* 0x000fe40000800000 */
[----:B------:R-:W-:Y:S01]  /*27f0*/  SEL R43, R43, RZ, P1 ;  /* 0x000000ff2b2b7207 */ /* 0x000fe20000800000 */
[C---:B------:R-:W-:Y:S01]  /*2800*/  FADD R0, -R12.reuse, R19 ;  /* 0x000000130c007221 */ /* 0x040fe20000000100 */
[C---:B------:R-:W-:Y:S01]  /*2810*/  FADD R18, -R12.reuse, R41 ;  /* 0x000000290c127221 */ /* 0x040fe20000000100 */
[----:B------:R-:W-:-:S02]  /*2820*/  FADD R19, -R12, R21 ;  /* 0x000000150c137221 */ /* 0x000fc40000000100 */
[----:B------:R-:W-:Y:S01]  /*2830*/  FADD R12, -R12, R43 ;  /* 0x0000002b0c0c7221 */ /* 0x000fe20000000100 */
[----:B0-----:R-:W-:Y:S01]  /*2840*/  FMUL R17, R45, R0 ;  /* 0x000000002d117220 */ /* 0x001fe20000400000 */
[----:B---3--:R-:W-:Y:S02]  /*2850*/  SEL R8, R8, RZ, P4 ;  /* 0x000000ff08087207 */ /* 0x008fe40002000000 */
[----:B------:R-:W-:Y:S02]  /*2860*/  SEL R0, R9, RZ, P4 ;  /* 0x000000ff09007207 */ /* 0x000fe40002000000 */
[----:B------:R-:W-:Y:S01]  /*2870*/  SEL R10, R10, RZ, P4 ;  /* 0x000000ff0a0a7207 */ /* 0x000fe20002000000 */
[----:B------:R-:W-:Y:S01]  /*2880*/  FMUL R18, R45, R18 ;  /* 0x000000122d127220 */ /* 0x000fe20000400000 */
[----:B------:R-:W-:Y:S01]  /*2890*/  SEL R14, R11, RZ, P4 ;  /* 0x000000ff0b0e7207 */ /* 0x000fe20002000000 */
[C---:B------:R-:W-:Y:S01]  /*28a0*/  FMUL R19, R45.reuse, R19 ;  /* 0x000000132d137220 */ /* 0x040fe20000400000 */
[----:B----4-:R-:W-:Y:S01]  /*28b0*/  SEL R21, R28, RZ, !P0 ;  /* 0x000000ff1c157207 */ /* 0x010fe20004000000 */
[----:B------:R-:W-:Y:S01]  /*28c0*/  FMUL R12, R45, R12 ;  /* 0x0000000c2d0c7220 */ /* 0x000fe20000400000 */
[----:B------:R-:W-:-:S02]  /*28d0*/  SEL R16, R29, RZ, !P0 ;  /* 0x000000ff1d107207 */ /* 0x000fc40004000000 */
[----:B------:R-:W-:Y:S02]  /*28e0*/  SEL R23, R30, RZ, !P0 ;  /* 0x000000ff1e177207 */ /* 0x000fe40004000000 */
[----:B------:R-:W-:Y:S02]  /*28f0*/  SEL R20, R31, RZ, !P0 ;  /* 0x000000ff1f147207 */ /* 0x000fe40004000000 */
[----:B-----5:R-:W-:Y:S02]  /*2900*/  SEL R4, R4, RZ, !P0 ;  /* 0x000000ff04047207 */ /* 0x020fe40004000000 */
[----:B------:R-:W-:Y:S02]  /*2910*/  SEL R5, R5, RZ, !P0 ;  /* 0x000000ff05057207 */ /* 0x000fe40004000000 */
[----:B------:R-:W-:Y:S02]  /*2920*/  SEL R6, R6, RZ, !P0 ;  /* 0x000000ff06067207 */ /* 0x000fe40004000000 */
[----:B------:R-:W-:Y:S01]  /*2930*/  SEL R7, R7, RZ, !P0 ;  /* 0x000000ff07077207 */ /* 0x000fe20004000000 */
[C---:B------:R-:W-:Y:S01]  /*2940*/  FADD R9, -R13.reuse, R8 ;  /* 0x000000080d097221 */ /* 0x040fe20000000100 */
[C---:B------:R-:W-:Y:S01]  /*2950*/  FADD R11, -R13.reuse, R0 ;  /* 0x000000000d0b7221 */ /* 0x040fe20000000100 */
[C---:B------:R-:W-:Y:S01]  /*2960*/  FADD R15, -R13.reuse, R10 ;  /* 0x0000000a0d0f7221 */ /* 0x040fe20000000100 */
[----:B------:R-:W-:Y:S01]  /*2970*/  FADD R13, -R13, R14 ;  /* 0x0000000e0d0d7221 */ /* 0x000fe20000000100 */
[----:B------:R-:W-:Y:S01]  /*2980*/  FFMA R28, R21, R17, R4 ;  /* 0x00000011151c7223 */ /* 0x000fe20000000004 */
[----:B------:R-:W-:Y:S01]  /*2990*/  FFMA R29, R16, R18, R5 ;  /* 0x00000012101d7223 */ /* 0x000fe20000000005 */
[----:B------:R-:W-:Y:S01]  /*29a0*/  FFMA R30, R23, R19, R6 ;  /* 0x00000013171e7223 */ /* 0x000fe20000000006 */
[----:B------:R-:W-:Y:S01]  /*29b0*/  FFMA R31, R20, R12, R7 ;  /* 0x0000000c141f7223 */ /* 0x000fe20000000007 */
[C---:B------:R-:W-:Y:S01]  /*29c0*/  FMUL R9, R26.reuse, R9 ;  /* 0x000000091a097220 */ /* 0x040fe20000400000 */
[C---:B------:R-:W-:Y:S01]  /*29d0*/  FMUL R0, R26.reuse, R11 ;  /* 0x0000000b1a007220 */ /* 0x040fe20000400000 */
[C---:B------:R-:W-:Y:S01]  /*29e0*/  FMUL R15, R26.reuse, R15 ;  /* 0x0000000f1a0f7220 */ /* 0x040fe20000400000 */
[----:B------:R-:W-:Y:S01]  /*29f0*/  FMUL R26, R26, R13 ;  /* 0x0000000d1a1a7220 */ /* 0x000fe20000400000 */
[----:B------:R0:W-:Y:S01]  /*2a00*/  @P1 STG.E.128 desc[UR6][R2.64], R28 ;  /* 0x0000001c02001986 */ /* 0x0001e2000c101d06 */
[----:B------:R-:W-:Y:S01]  /*2a10*/  FFMA R4, R21, R9, R4 ;  /* 0x0000000915047223 */ /* 0x000fe20000000004 */
[----:B------:R-:W-:Y:S01]  /*2a20*/  FFMA R5, R16, R0, R5 ;  /* 0x0000000010057223 */ /* 0x000fe20000000005 */
[----:B------:R-:W-:Y:S01]  /*2a30*/  FFMA R6, R23, R15, R6 ;  /* 0x0000000f17067223 */ /* 0x000fe20000000006 */
[----:B------:R-:W-:Y:S01]  /*2a40*/  FFMA R7, R20, R26, R7 ;  /* 0x0000001a14077223 */ /* 0x000fe20000000007 */
[----:B------:R-:W-:Y:S06]  /*2a50*/  @!P4 EXIT ;  /* 0x000000000000c94d */ /* 0x000fec0003800000 */
[----:B------:R-:W-:Y:S01]  /*2a60*/  STG.E.128 desc[UR6][R24.64], R4 ;  /* 0x0000000418007986 */ /* 0x000fe2000c101d06 */
[----:B------:R-:W-:Y:S05]  /*2a70*/  EXIT ;  /* 0x000000000000794d */ /* 0x000fea0003800000 */
.L_x_2:
[----:B------:R-:W-:-:S00]  /*2a80*/  BRA `(.L_x_2) ;  /* 0xfffffffc00fc7947 */ /* 0x000fc0000383ffff */
[----:B------:R-:W-:-:S00]  /*2a90*/  NOP ;  /* 0x0000000000007918 */ /* 0x000fc00000000000 */
        /* <DEDUP_REMOVED lines=14> */
.L_x_3:


//--------------------- .nv.global.init           --------------------------
	.section	.nv.global.init,"aw",@progbits
.nv.global.init:
	.type		_$_str,@object
	.size		_$_str,(.L_0 - _$_str)
_$_str:
        /*0000*/ 	.byte	0x5f, 0x5f, 0x43, 0x55, 0x44, 0x41, 0x5f, 0x46, 0x54, 0x5a, 0x00
.L_0:


//--------------------- .nv.shared.triton_red_fused_convolution_native_layer_norm_6 --------------------------
	.section	.nv.shared.triton_red_fused_convolution_native_layer_norm_6,"aw",@nobits
	.sectionflags	@""
	.align	16
	.zero		1024


//--------------------- .nv.constant0.triton_red_fused_convolution_native_layer_norm_6 --------------------------
	.section	.nv.constant0.triton_red_fused_convolution_native_layer_norm_6,"a",@progbits
	.sectionflags	@""
	.align	4
.nv.constant0.triton_red_fused_convolution_native_layer_norm_6:
	.zero		592
